//
// Generated by NVIDIA NVVM Compiler
//
// Compiler Build ID: CL-36424714
// Cuda compilation tools, release 13.0, V13.0.88
// Based on NVVM 20.0.0
//

.version 9.0
.target sm_100
.address_size 64

	// .globl	_Z5mergePmS_j4Lock
.extern .func  (.param .b32 func_retval0) vprintf
(
	.param .b64 vprintf_param_0,
	.param .b64 vprintf_param_1
)
;
.shared .align 4 .b8 _ZZ6reducePmPjE10partialSum[32];
// _ZZ5mergePmS_j4LockE9min_value has been demoted
// _ZZ9cspincudaPmS_P10SORTSTRUCTS1_4LockE9min_value has been demoted
.global .align 1 .b8 _ZN34_INTERNAL_488fd02d_4_k_cu_e23db3e04cuda3std3__45__cpo5beginE[1];
.global .align 1 .b8 _ZN34_INTERNAL_488fd02d_4_k_cu_e23db3e04cuda3std3__45__cpo3endE[1];
.global .align 1 .b8 _ZN34_INTERNAL_488fd02d_4_k_cu_e23db3e04cuda3std3__45__cpo6cbeginE[1];
.global .align 1 .b8 _ZN34_INTERNAL_488fd02d_4_k_cu_e23db3e04cuda3std3__45__cpo4cendE[1];
.global .align 1 .b8 _ZN34_INTERNAL_488fd02d_4_k_cu_e23db3e04cuda3std3__45__cpo6rbeginE[1];
.global .align 1 .b8 _ZN34_INTERNAL_488fd02d_4_k_cu_e23db3e04cuda3std3__45__cpo4rendE[1];
.global .align 1 .b8 _ZN34_INTERNAL_488fd02d_4_k_cu_e23db3e04cuda3std3__45__cpo7crbeginE[1];
.global .align 1 .b8 _ZN34_INTERNAL_488fd02d_4_k_cu_e23db3e04cuda3std3__45__cpo5crendE[1];
.global .align 1 .b8 _ZN34_INTERNAL_488fd02d_4_k_cu_e23db3e04cuda3std3__436_GLOBAL__N__488fd02d_4_k_cu_e23db3e06ignoreE[1];
.global .align 1 .b8 _ZN34_INTERNAL_488fd02d_4_k_cu_e23db3e04cuda3std3__419piecewise_constructE[1];
.global .align 1 .b8 _ZN34_INTERNAL_488fd02d_4_k_cu_e23db3e04cuda3std3__48in_placeE[1];
.global .align 1 .b8 _ZN34_INTERNAL_488fd02d_4_k_cu_e23db3e04cuda3std3__420unreachable_sentinelE[1];
.global .align 1 .b8 _ZN34_INTERNAL_488fd02d_4_k_cu_e23db3e04cuda3std3__47nulloptE[1];
.global .align 1 .b8 _ZN34_INTERNAL_488fd02d_4_k_cu_e23db3e04cuda3std3__48unexpectE[1];
.global .align 1 .b8 _ZN34_INTERNAL_488fd02d_4_k_cu_e23db3e04cuda3std6ranges3__45__cpo4swapE[1];
.global .align 1 .b8 _ZN34_INTERNAL_488fd02d_4_k_cu_e23db3e04cuda3std6ranges3__45__cpo9iter_moveE[1];
.global .align 1 .b8 _ZN34_INTERNAL_488fd02d_4_k_cu_e23db3e04cuda3std6ranges3__45__cpo5beginE[1];
.global .align 1 .b8 _ZN34_INTERNAL_488fd02d_4_k_cu_e23db3e04cuda3std6ranges3__45__cpo3endE[1];
.global .align 1 .b8 _ZN34_INTERNAL_488fd02d_4_k_cu_e23db3e04cuda3std6ranges3__45__cpo6cbeginE[1];
.global .align 1 .b8 _ZN34_INTERNAL_488fd02d_4_k_cu_e23db3e04cuda3std6ranges3__45__cpo4cendE[1];
.global .align 1 .b8 _ZN34_INTERNAL_488fd02d_4_k_cu_e23db3e04cuda3std6ranges3__45__cpo7advanceE[1];
.global .align 1 .b8 _ZN34_INTERNAL_488fd02d_4_k_cu_e23db3e04cuda3std6ranges3__45__cpo9iter_swapE[1];
.global .align 1 .b8 _ZN34_INTERNAL_488fd02d_4_k_cu_e23db3e04cuda3std6ranges3__45__cpo4nextE[1];
.global .align 1 .b8 _ZN34_INTERNAL_488fd02d_4_k_cu_e23db3e04cuda3std6ranges3__45__cpo4prevE[1];
.global .align 1 .b8 _ZN34_INTERNAL_488fd02d_4_k_cu_e23db3e04cuda3std6ranges3__45__cpo4dataE[1];
.global .align 1 .b8 _ZN34_INTERNAL_488fd02d_4_k_cu_e23db3e04cuda3std6ranges3__45__cpo5cdataE[1];
.global .align 1 .b8 _ZN34_INTERNAL_488fd02d_4_k_cu_e23db3e04cuda3std6ranges3__45__cpo4sizeE[1];
.global .align 1 .b8 _ZN34_INTERNAL_488fd02d_4_k_cu_e23db3e04cuda3std6ranges3__45__cpo5ssizeE[1];
.global .align 1 .b8 _ZN34_INTERNAL_488fd02d_4_k_cu_e23db3e04cuda3std6ranges3__45__cpo8distanceE[1];
.global .align 1 .b8 _ZN34_INTERNAL_488fd02d_4_k_cu_e23db3e06thrust24THRUST_300001_SM_1000_NS8cuda_cub3parE[1];
.global .align 1 .b8 _ZN34_INTERNAL_488fd02d_4_k_cu_e23db3e06thrust24THRUST_300001_SM_1000_NS8cuda_cub10par_nosyncE[1];
.global .align 1 .b8 _ZN34_INTERNAL_488fd02d_4_k_cu_e23db3e06thrust24THRUST_300001_SM_1000_NS6system6detail10sequential3seqE[1];
.global .align 1 .b8 _ZN34_INTERNAL_488fd02d_4_k_cu_e23db3e06thrust24THRUST_300001_SM_1000_NS6system3cpp3parE[1];
.global .align 1 .b8 _ZN34_INTERNAL_488fd02d_4_k_cu_e23db3e06thrust24THRUST_300001_SM_1000_NS12placeholders2_1E[1];
.global .align 1 .b8 _ZN34_INTERNAL_488fd02d_4_k_cu_e23db3e06thrust24THRUST_300001_SM_1000_NS12placeholders2_2E[1];
.global .align 1 .b8 _ZN34_INTERNAL_488fd02d_4_k_cu_e23db3e06thrust24THRUST_300001_SM_1000_NS12placeholders2_3E[1];
.global .align 1 .b8 _ZN34_INTERNAL_488fd02d_4_k_cu_e23db3e06thrust24THRUST_300001_SM_1000_NS12placeholders2_4E[1];
.global .align 1 .b8 _ZN34_INTERNAL_488fd02d_4_k_cu_e23db3e06thrust24THRUST_300001_SM_1000_NS12placeholders2_5E[1];
.global .align 1 .b8 _ZN34_INTERNAL_488fd02d_4_k_cu_e23db3e06thrust24THRUST_300001_SM_1000_NS12placeholders2_6E[1];
.global .align 1 .b8 _ZN34_INTERNAL_488fd02d_4_k_cu_e23db3e06thrust24THRUST_300001_SM_1000_NS12placeholders2_7E[1];
.global .align 1 .b8 _ZN34_INTERNAL_488fd02d_4_k_cu_e23db3e06thrust24THRUST_300001_SM_1000_NS12placeholders2_8E[1];
.global .align 1 .b8 _ZN34_INTERNAL_488fd02d_4_k_cu_e23db3e06thrust24THRUST_300001_SM_1000_NS12placeholders2_9E[1];
.global .align 1 .b8 _ZN34_INTERNAL_488fd02d_4_k_cu_e23db3e06thrust24THRUST_300001_SM_1000_NS12placeholders3_10E[1];
.global .align 1 .b8 _ZN34_INTERNAL_488fd02d_4_k_cu_e23db3e06thrust24THRUST_300001_SM_1000_NS3seqE[1];
.global .align 1 .b8 _ZN34_INTERNAL_488fd02d_4_k_cu_e23db3e06thrust24THRUST_300001_SM_1000_NS6deviceE[1];
.global .align 1 .b8 $str[4] = {37, 100, 10};

.visible .entry _Z5mergePmS_j4Lock(
	.param .u64 .ptr .align 1 _Z5mergePmS_j4Lock_param_0,
	.param .u64 .ptr .align 1 _Z5mergePmS_j4Lock_param_1,
	.param .u32 _Z5mergePmS_j4Lock_param_2,
	.param .align 8 .b8 _Z5mergePmS_j4Lock_param_3[8]
)
{
	.local .align 16 .b8 	__local_depot0[144];
	.reg .b64 	%SP;
	.reg .b64 	%SPL;
	.reg .pred 	%p<13>;
	.reg .b32 	%r<58>;
	.reg .b32 	%f<11>;
	.reg .b64 	%rd<38>;
	// demoted variable
	.shared .align 4 .u32 _ZZ5mergePmS_j4LockE9min_value;
	mov.u64 	%SPL, __local_depot0;
	cvta.local.u64 	%SP, %SPL;
	ld.param.u64 	%rd12, [_Z5mergePmS_j4Lock_param_3];
	ld.param.u64 	%rd13, [_Z5mergePmS_j4Lock_param_0];
	ld.param.u64 	%rd14, [_Z5mergePmS_j4Lock_param_1];
	ld.param.u32 	%r17, [_Z5mergePmS_j4Lock_param_2];
	cvta.to.global.u64 	%rd1, %rd14;
	cvta.to.global.u64 	%rd2, %rd13;
	add.u64 	%rd16, %SPL, 0;
	add.u64 	%rd3, %SPL, 128;
	add.u64 	%rd18, %SP, 136;
	add.u64 	%rd4, %SPL, 136;
	cvta.to.global.u64 	%rd5, %rd12;
	mul.wide.u32 	%rd19, %r17, 8;
	add.s64 	%rd20, %rd2, %rd19;
	ld.global.u64 	%rd37, [%rd20];
	add.s64 	%rd7, %rd16, %rd19;
	st.local.u64 	[%rd7], %rd37;
	mov.u32 	%r1, %ctaid.x;
	mov.u32 	%r2, %tid.x;
	bar.sync 	0;
	mov.u32 	%r55, %ntid.x;
	mad.lo.s32 	%r18, %r1, %r55, %r2;
	mul.wide.s32 	%rd21, %r18, 8;
	add.s64 	%rd8, %rd16, %rd21;
	shl.b32 	%r19, %r2, 2;
	mov.u32 	%r20, _ZZ6reducePmPjE10partialSum;
	add.s32 	%r4, %r20, %r19;
	setp.lt.u32 	%p1, %r55, 2;
	mov.b32 	%r21, 4567894;
	st.shared.u32 	[_ZZ5mergePmS_j4LockE9min_value], %r21;
	bar.sync 	0;
	ld.local.u64 	%rd22, [%rd8];
	cvt.rn.f32.u64 	%f1, %rd22;
	st.shared.f32 	[%r4], %f1;
	bar.sync 	0;
	@%p1 bra 	$L__BB0_5;
	mov.u32 	%r52, %r55;
$L__BB0_2:
	shr.u32 	%r6, %r52, 1;
	setp.ge.u32 	%p2, %r2, %r6;
	@%p2 bra 	$L__BB0_4;
	shl.b32 	%r22, %r6, 2;
	add.s32 	%r23, %r4, %r22;
	ld.shared.f32 	%f2, [%r23];
	ld.shared.f32 	%f3, [%r4];
	min.f32 	%f4, %f2, %f3;
	st.shared.f32 	[%r4], %f4;
$L__BB0_4:
	bar.sync 	0;
	setp.gt.u32 	%p3, %r52, 3;
	mov.u32 	%r52, %r6;
	@%p3 bra 	$L__BB0_2;
$L__BB0_5:
	mul.wide.u32 	%rd23, %r1, 4;
	add.s64 	%rd9, %rd3, %rd23;
	setp.ne.s32 	%p4, %r2, 0;
	@%p4 bra 	$L__BB0_7;
	ld.shared.f32 	%f5, [_ZZ6reducePmPjE10partialSum];
	cvt.rzi.u32.f32 	%r25, %f5;
	st.local.u32 	[%rd9], %r25;
	ld.local.v2.u32 	{%r57, %r56}, [%rd3];
$L__BB0_7:
	bar.sync 	0;
	ld.shared.u32 	%r26, [_ZZ5mergePmS_j4LockE9min_value];
	min.u32 	%r27, %r26, %r57;
	min.u32 	%r28, %r27, %r56;
	st.shared.u32 	[_ZZ5mergePmS_j4LockE9min_value], %r28;
	cvt.u64.u32 	%rd24, %r28;
	st.global.u64 	[%rd1], %rd24;
	bar.sync 	0;
$L__BB0_8:
	atom.relaxed.global.cas.b32 	%r29, [%rd5], 0, 1;
	setp.ne.s32 	%p5, %r29, 0;
	@%p5 bra 	$L__BB0_8;
	ld.shared.u32 	%rd25, [_ZZ5mergePmS_j4LockE9min_value];
	setp.ne.s64 	%p6, %rd37, %rd25;
	@%p6 bra 	$L__BB0_11;
	st.local.u32 	[%rd4], %r17;
	mov.u64 	%rd26, $str;
	cvta.global.u64 	%rd27, %rd26;
	{ // callseq 0, 0
	.param .b64 param0;
	st.param.b64 	[param0], %rd27;
	.param .b64 param1;
	st.param.b64 	[param1], %rd18;
	.param .b32 retval0;
	call.uni (retval0), 
	vprintf, 
	(
	param0, 
	param1
	);
	ld.param.b32 	%r30, [retval0];
	} // callseq 0
	st.local.u32 	[%rd4], %r1;
	{ // callseq 1, 0
	.param .b64 param0;
	st.param.b64 	[param0], %rd27;
	.param .b64 param1;
	st.param.b64 	[param1], %rd18;
	.param .b32 retval0;
	call.uni (retval0), 
	vprintf, 
	(
	param0, 
	param1
	);
	ld.param.b32 	%r32, [retval0];
	} // callseq 1
	st.local.u32 	[%rd4], %r2;
	{ // callseq 2, 0
	.param .b64 param0;
	st.param.b64 	[param0], %rd27;
	.param .b64 param1;
	st.param.b64 	[param1], %rd18;
	.param .b32 retval0;
	call.uni (retval0), 
	vprintf, 
	(
	param0, 
	param1
	);
	ld.param.b32 	%r34, [retval0];
	} // callseq 2
	mul.wide.u32 	%rd29, %r2, 8;
	add.s64 	%rd30, %rd2, %rd29;
	ld.global.u64 	%rd37, [%rd30+128];
	st.local.u64 	[%rd7], %rd37;
$L__BB0_11:
	setp.lt.u32 	%p7, %r55, 2;
	atom.global.exch.b32 	%r36, [%rd5], 0;
	mov.b32 	%r37, 4567894;
	st.shared.u32 	[_ZZ5mergePmS_j4LockE9min_value], %r37;
	bar.sync 	0;
	ld.local.u64 	%rd31, [%rd8];
	cvt.rn.f32.u64 	%f6, %rd31;
	st.shared.f32 	[%r4], %f6;
	bar.sync 	0;
	@%p7 bra 	$L__BB0_15;
$L__BB0_12:
	shr.u32 	%r12, %r55, 1;
	setp.ge.u32 	%p8, %r2, %r12;
	@%p8 bra 	$L__BB0_14;
	shl.b32 	%r38, %r12, 2;
	add.s32 	%r39, %r4, %r38;
	ld.shared.f32 	%f7, [%r39];
	ld.shared.f32 	%f8, [%r4];
	min.f32 	%f9, %f7, %f8;
	st.shared.f32 	[%r4], %f9;
$L__BB0_14:
	bar.sync 	0;
	setp.gt.u32 	%p9, %r55, 3;
	mov.u32 	%r55, %r12;
	@%p9 bra 	$L__BB0_12;
$L__BB0_15:
	setp.ne.s32 	%p10, %r2, 0;
	@%p10 bra 	$L__BB0_17;
	ld.shared.f32 	%f10, [_ZZ6reducePmPjE10partialSum];
	cvt.rzi.u32.f32 	%r40, %f10;
	st.local.u32 	[%rd9], %r40;
	ld.local.v2.u32 	{%r57, %r56}, [%rd3];
$L__BB0_17:
	bar.sync 	0;
	ld.shared.u32 	%r41, [_ZZ5mergePmS_j4LockE9min_value];
	min.u32 	%r42, %r41, %r57;
	min.u32 	%r43, %r42, %r56;
	st.shared.u32 	[_ZZ5mergePmS_j4LockE9min_value], %r43;
	cvt.u64.u32 	%rd32, %r43;
	st.global.u64 	[%rd1+8], %rd32;
	bar.sync 	0;
$L__BB0_18:
	atom.relaxed.global.cas.b32 	%r44, [%rd5], 0, 1;
	setp.ne.s32 	%p11, %r44, 0;
	@%p11 bra 	$L__BB0_18;
	ld.shared.u32 	%rd33, [_ZZ5mergePmS_j4LockE9min_value];
	setp.ne.s64 	%p12, %rd37, %rd33;
	@%p12 bra 	$L__BB0_21;
	st.local.u32 	[%rd4], %r17;
	mov.u64 	%rd34, $str;
	cvta.global.u64 	%rd35, %rd34;
	{ // callseq 3, 0
	.param .b64 param0;
	st.param.b64 	[param0], %rd35;
	.param .b64 param1;
	st.param.b64 	[param1], %rd18;
	.param .b32 retval0;
	call.uni (retval0), 
	vprintf, 
	(
	param0, 
	param1
	);
	ld.param.b32 	%r45, [retval0];
	} // callseq 3
	st.local.u32 	[%rd4], %r1;
	{ // callseq 4, 0
	.param .b64 param0;
	st.param.b64 	[param0], %rd35;
	.param .b64 param1;
	st.param.b64 	[param1], %rd18;
	.param .b32 retval0;
	call.uni (retval0), 
	vprintf, 
	(
	param0, 
	param1
	);
	ld.param.b32 	%r47, [retval0];
	} // callseq 4
	st.local.u32 	[%rd4], %r2;
	{ // callseq 5, 0
	.param .b64 param0;
	st.param.b64 	[param0], %rd35;
	.param .b64 param1;
	st.param.b64 	[param1], %rd18;
	.param .b32 retval0;
	call.uni (retval0), 
	vprintf, 
	(
	param0, 
	param1
	);
	ld.param.b32 	%r49, [retval0];
	} // callseq 5
$L__BB0_21:
	atom.global.exch.b32 	%r51, [%rd5], 0;
	ret;

}
	// .globl	_Z9cspincudaPmS_P10SORTSTRUCTS1_4Lock
.visible .entry _Z9cspincudaPmS_P10SORTSTRUCTS1_4Lock(
	.param .u64 .ptr .align 1 _Z9cspincudaPmS_P10SORTSTRUCTS1_4Lock_param_0,
	.param .u64 .ptr .align 1 _Z9cspincudaPmS_P10SORTSTRUCTS1_4Lock_param_1,
	.param .u64 .ptr .align 1 _Z9cspincudaPmS_P10SORTSTRUCTS1_4Lock_param_2,
	.param .u64 .ptr .align 1 _Z9cspincudaPmS_P10SORTSTRUCTS1_4Lock_param_3,
	.param .align 8 .b8 _Z9cspincudaPmS_P10SORTSTRUCTS1_4Lock_param_4[8]
)
{
	.local .align 16 .b8 	__local_depot1[144];
	.reg .b64 	%SP;
	.reg .b64 	%SPL;
	.reg .pred 	%p<46>;
	.reg .b32 	%r<224>;
	.reg .b32 	%f<11>;
	.reg .b64 	%rd<225>;
	// demoted variable
	.shared .align 4 .u32 _ZZ9cspincudaPmS_P10SORTSTRUCTS1_4LockE9min_value;
	mov.u64 	%SPL, __local_depot1;
	ld.param.u64 	%rd46, [_Z9cspincudaPmS_P10SORTSTRUCTS1_4Lock_param_0];
	ld.param.u64 	%rd47, [_Z9cspincudaPmS_P10SORTSTRUCTS1_4Lock_param_1];
	ld.param.u64 	%rd48, [_Z9cspincudaPmS_P10SORTSTRUCTS1_4Lock_param_2];
	cvta.to.global.u64 	%rd1, %rd46;
	cvta.to.global.u64 	%rd2, %rd47;
	add.u64 	%rd3, %SPL, 128;
	mov.u32 	%r1, %tid.x;
	mov.u32 	%r2, %ctaid.x;
	mov.u32 	%r221, %ntid.x;
	mad.lo.s32 	%r94, %r2, %r221, %r1;
	mov.u32 	%r95, %tid.y;
	mov.u32 	%r96, %ctaid.y;
	mov.u32 	%r97, %ntid.y;
	mad.lo.s32 	%r98, %r96, %r97, %r95;
	mov.u32 	%r99, %nctaid.x;
	mul.lo.s32 	%r100, %r99, %r221;
	mad.lo.s32 	%r101, %r100, %r98, %r94;
	cvta.to.global.u64 	%rd50, %rd48;
	cvt.u64.u32 	%rd4, %r101;
	mul.wide.u32 	%rd51, %r101, 8;
	add.s64 	%rd52, %rd50, %rd51;
	ld.global.u64 	%rd53, [%rd52];
	add.s64 	%rd5, %rd1, %rd51;
	st.global.u64 	[%rd5], %rd53;
	add.s32 	%r4, %r101, 16;
	mul.wide.u32 	%rd54, %r4, 8;
	add.s64 	%rd55, %rd50, %rd54;
	ld.global.u64 	%rd56, [%rd55];
	add.s64 	%rd57, %rd1, %rd54;
	st.global.u64 	[%rd57], %rd56;
	add.s32 	%r5, %r101, 32;
	mul.wide.u32 	%rd58, %r5, 8;
	add.s64 	%rd59, %rd50, %rd58;
	ld.global.u64 	%rd60, [%rd59];
	add.s64 	%rd61, %rd1, %rd58;
	st.global.u64 	[%rd61], %rd60;
	add.s32 	%r6, %r101, 48;
	mul.wide.u32 	%rd62, %r6, 8;
	add.s64 	%rd63, %rd50, %rd62;
	ld.global.u64 	%rd64, [%rd63];
	add.s64 	%rd65, %rd1, %rd62;
	st.global.u64 	[%rd65], %rd64;
	add.s32 	%r7, %r101, 64;
	mul.wide.u32 	%rd66, %r7, 8;
	add.s64 	%rd67, %rd50, %rd66;
	ld.global.u64 	%rd68, [%rd67];
	add.s64 	%rd6, %rd1, %rd66;
	st.global.u64 	[%rd6], %rd68;
	add.s32 	%r8, %r101, 80;
	mul.wide.u32 	%rd69, %r8, 8;
	add.s64 	%rd70, %rd50, %rd69;
	ld.global.u64 	%rd71, [%rd70];
	add.s64 	%rd7, %rd1, %rd69;
	st.global.u64 	[%rd7], %rd71;
	add.s32 	%r9, %r101, 96;
	mul.wide.u32 	%rd72, %r9, 8;
	add.s64 	%rd73, %rd50, %rd72;
	ld.global.u64 	%rd74, [%rd73];
	add.s64 	%rd8, %rd1, %rd72;
	st.global.u64 	[%rd8], %rd74;
	add.s32 	%r10, %r101, 112;
	mul.wide.u32 	%rd75, %r10, 8;
	add.s64 	%rd76, %rd50, %rd75;
	ld.global.u64 	%rd77, [%rd76];
	add.s64 	%rd78, %rd1, %rd75;
	st.global.u64 	[%rd78], %rd77;
	add.s32 	%r11, %r101, 128;
	mul.wide.u32 	%rd79, %r11, 8;
	add.s64 	%rd80, %rd50, %rd79;
	ld.global.u64 	%rd81, [%rd80];
	add.s64 	%rd82, %rd1, %rd79;
	st.global.u64 	[%rd82], %rd81;
	add.s32 	%r12, %r101, 144;
	mul.wide.u32 	%rd83, %r12, 8;
	add.s64 	%rd84, %rd50, %rd83;
	ld.global.u64 	%rd85, [%rd84];
	add.s64 	%rd86, %rd1, %rd83;
	st.global.u64 	[%rd86], %rd85;
	add.s32 	%r13, %r101, 160;
	mul.wide.u32 	%rd87, %r13, 8;
	add.s64 	%rd88, %rd50, %rd87;
	ld.global.u64 	%rd89, [%rd88];
	add.s64 	%rd90, %rd1, %rd87;
	st.global.u64 	[%rd90], %rd89;
	add.s32 	%r14, %r101, 176;
	mul.wide.u32 	%rd91, %r14, 8;
	add.s64 	%rd92, %rd50, %rd91;
	ld.global.u64 	%rd93, [%rd92];
	add.s64 	%rd94, %rd1, %rd91;
	st.global.u64 	[%rd94], %rd93;
	add.s32 	%r15, %r101, 192;
	mul.wide.u32 	%rd95, %r15, 8;
	add.s64 	%rd96, %rd50, %rd95;
	ld.global.u64 	%rd97, [%rd96];
	add.s64 	%rd9, %rd1, %rd95;
	st.global.u64 	[%rd9], %rd97;
	add.s32 	%r16, %r101, 208;
	mul.wide.u32 	%rd98, %r16, 8;
	add.s64 	%rd99, %rd50, %rd98;
	ld.global.u64 	%rd100, [%rd99];
	add.s64 	%rd10, %rd1, %rd98;
	st.global.u64 	[%rd10], %rd100;
	add.s32 	%r17, %r101, 224;
	mul.wide.u32 	%rd101, %r17, 8;
	add.s64 	%rd102, %rd50, %rd101;
	ld.global.u64 	%rd103, [%rd102];
	add.s64 	%rd11, %rd1, %rd101;
	st.global.u64 	[%rd11], %rd103;
	add.s32 	%r18, %r101, 240;
	mul.wide.u32 	%rd104, %r18, 8;
	add.s64 	%rd105, %rd50, %rd104;
	ld.global.u64 	%rd106, [%rd105];
	add.s64 	%rd12, %rd1, %rd104;
	st.global.u64 	[%rd12], %rd106;
	bar.sync 	0;
	mov.b64 	%rd221, 1;
$L__BB1_1:
	cvt.u32.u64 	%r103, %rd4;
	setp.lt.u32 	%p1, %r103, 256;
	mov.b32 	%r187, 0;
	mov.u32 	%r186, %r187;
	@%p1 bra 	$L__BB1_2;
	bra.uni 	$L__BB1_4;
$L__BB1_2:
	ld.global.u64 	%rd17, [%rd5];
	and.b64  	%rd107, %rd17, %rd221;
	setp.eq.s64 	%p2, %rd107, 0;
	mov.b32 	%r186, 16;
	@%p2 bra 	$L__BB1_4;
	shl.b64 	%rd108, %rd4, 3;
	add.s64 	%rd109, %rd2, %rd108;
	st.global.u64 	[%rd109], %rd17;
	mov.b32 	%r107, 16;
	mov.u32 	%r186, %r187;
	mov.u32 	%r187, %r107;
$L__BB1_4:
	setp.gt.u32 	%p3, %r4, 255;
	@%p3 bra 	$L__BB1_8;
	mul.wide.u32 	%rd110, %r4, 8;
	add.s64 	%rd111, %rd1, %rd110;
	ld.global.u64 	%rd18, [%rd111];
	and.b64  	%rd112, %rd18, %rd221;
	setp.eq.s64 	%p4, %rd112, 0;
	@%p4 bra 	$L__BB1_7;
	cvt.u32.u64 	%r108, %rd4;
	add.s32 	%r109, %r187, %r108;
	mul.wide.u32 	%rd113, %r109, 8;
	add.s64 	%rd114, %rd2, %rd113;
	st.global.u64 	[%rd114], %rd18;
	add.s32 	%r187, %r187, 16;
	bra.uni 	$L__BB1_8;
$L__BB1_7:
	cvt.u32.u64 	%r110, %rd4;
	add.s32 	%r111, %r186, %r110;
	mul.wide.u32 	%rd115, %r111, 8;
	add.s64 	%rd116, %rd1, %rd115;
	st.global.u64 	[%rd116], %rd18;
	add.s32 	%r186, %r186, 16;
$L__BB1_8:
	setp.gt.u32 	%p5, %r5, 255;
	@%p5 bra 	$L__BB1_12;
	mul.wide.u32 	%rd117, %r5, 8;
	add.s64 	%rd118, %rd1, %rd117;
	ld.global.u64 	%rd19, [%rd118];
	and.b64  	%rd119, %rd19, %rd221;
	setp.eq.s64 	%p6, %rd119, 0;
	@%p6 bra 	$L__BB1_11;
	cvt.u32.u64 	%r112, %rd4;
	add.s32 	%r113, %r187, %r112;
	mul.wide.u32 	%rd120, %r113, 8;
	add.s64 	%rd121, %rd2, %rd120;
	st.global.u64 	[%rd121], %rd19;
	add.s32 	%r187, %r187, 16;
	bra.uni 	$L__BB1_12;
$L__BB1_11:
	cvt.u32.u64 	%r114, %rd4;
	add.s32 	%r115, %r186, %r114;
	mul.wide.u32 	%rd122, %r115, 8;
	add.s64 	%rd123, %rd1, %rd122;
	st.global.u64 	[%rd123], %rd19;
	add.s32 	%r186, %r186, 16;
$L__BB1_12:
	setp.gt.u32 	%p7, %r6, 255;
	@%p7 bra 	$L__BB1_16;
	mul.wide.u32 	%rd124, %r6, 8;
	add.s64 	%rd125, %rd1, %rd124;
	ld.global.u64 	%rd20, [%rd125];
	and.b64  	%rd126, %rd20, %rd221;
	setp.eq.s64 	%p8, %rd126, 0;
	@%p8 bra 	$L__BB1_15;
	cvt.u32.u64 	%r116, %rd4;
	add.s32 	%r117, %r187, %r116;
	mul.wide.u32 	%rd127, %r117, 8;
	add.s64 	%rd128, %rd2, %rd127;
	st.global.u64 	[%rd128], %rd20;
	add.s32 	%r187, %r187, 16;
	bra.uni 	$L__BB1_16;
$L__BB1_15:
	cvt.u32.u64 	%r118, %rd4;
	add.s32 	%r119, %r186, %r118;
	mul.wide.u32 	%rd129, %r119, 8;
	add.s64 	%rd130, %rd1, %rd129;
	st.global.u64 	[%rd130], %rd20;
	add.s32 	%r186, %r186, 16;
$L__BB1_16:
	setp.gt.u32 	%p9, %r7, 255;
	@%p9 bra 	$L__BB1_20;
	ld.global.u64 	%rd21, [%rd6];
	and.b64  	%rd131, %rd21, %rd221;
	setp.eq.s64 	%p10, %rd131, 0;
	@%p10 bra 	$L__BB1_19;
	cvt.u32.u64 	%r120, %rd4;
	add.s32 	%r121, %r187, %r120;
	mul.wide.u32 	%rd132, %r121, 8;
	add.s64 	%rd133, %rd2, %rd132;
	st.global.u64 	[%rd133], %rd21;
	add.s32 	%r187, %r187, 16;
	bra.uni 	$L__BB1_20;
$L__BB1_19:
	cvt.u32.u64 	%r122, %rd4;
	add.s32 	%r123, %r186, %r122;
	mul.wide.u32 	%rd134, %r123, 8;
	add.s64 	%rd135, %rd1, %rd134;
	st.global.u64 	[%rd135], %rd21;
	add.s32 	%r186, %r186, 16;
$L__BB1_20:
	setp.gt.u32 	%p11, %r8, 255;
	@%p11 bra 	$L__BB1_24;
	ld.global.u64 	%rd22, [%rd7];
	and.b64  	%rd136, %rd22, %rd221;
	setp.eq.s64 	%p12, %rd136, 0;
	@%p12 bra 	$L__BB1_23;
	cvt.u32.u64 	%r124, %rd4;
	add.s32 	%r125, %r187, %r124;
	mul.wide.u32 	%rd137, %r125, 8;
	add.s64 	%rd138, %rd2, %rd137;
	st.global.u64 	[%rd138], %rd22;
	add.s32 	%r187, %r187, 16;
	bra.uni 	$L__BB1_24;
$L__BB1_23:
	cvt.u32.u64 	%r126, %rd4;
	add.s32 	%r127, %r186, %r126;
	mul.wide.u32 	%rd139, %r127, 8;
	add.s64 	%rd140, %rd1, %rd139;
	st.global.u64 	[%rd140], %rd22;
	add.s32 	%r186, %r186, 16;
$L__BB1_24:
	setp.gt.u32 	%p13, %r9, 255;
	@%p13 bra 	$L__BB1_28;
	ld.global.u64 	%rd23, [%rd8];
	and.b64  	%rd141, %rd23, %rd221;
	setp.eq.s64 	%p14, %rd141, 0;
	@%p14 bra 	$L__BB1_27;
	cvt.u32.u64 	%r128, %rd4;
	add.s32 	%r129, %r187, %r128;
	mul.wide.u32 	%rd142, %r129, 8;
	add.s64 	%rd143, %rd2, %rd142;
	st.global.u64 	[%rd143], %rd23;
	add.s32 	%r187, %r187, 16;
	bra.uni 	$L__BB1_28;
$L__BB1_27:
	cvt.u32.u64 	%r130, %rd4;
	add.s32 	%r131, %r186, %r130;
	mul.wide.u32 	%rd144, %r131, 8;
	add.s64 	%rd145, %rd1, %rd144;
	st.global.u64 	[%rd145], %rd23;
	add.s32 	%r186, %r186, 16;
$L__BB1_28:
	setp.gt.u32 	%p15, %r10, 255;
	@%p15 bra 	$L__BB1_32;
	mul.wide.u32 	%rd146, %r10, 8;
	add.s64 	%rd147, %rd1, %rd146;
	ld.global.u64 	%rd24, [%rd147];
	and.b64  	%rd148, %rd24, %rd221;
	setp.eq.s64 	%p16, %rd148, 0;
	@%p16 bra 	$L__BB1_31;
	cvt.u32.u64 	%r132, %rd4;
	add.s32 	%r133, %r187, %r132;
	mul.wide.u32 	%rd149, %r133, 8;
	add.s64 	%rd150, %rd2, %rd149;
	st.global.u64 	[%rd150], %rd24;
	add.s32 	%r187, %r187, 16;
	bra.uni 	$L__BB1_32;
$L__BB1_31:
	cvt.u32.u64 	%r134, %rd4;
	add.s32 	%r135, %r186, %r134;
	mul.wide.u32 	%rd151, %r135, 8;
	add.s64 	%rd152, %rd1, %rd151;
	st.global.u64 	[%rd152], %rd24;
	add.s32 	%r186, %r186, 16;
$L__BB1_32:
	setp.gt.u32 	%p17, %r11, 255;
	@%p17 bra 	$L__BB1_36;
	mul.wide.u32 	%rd153, %r11, 8;
	add.s64 	%rd154, %rd1, %rd153;
	ld.global.u64 	%rd25, [%rd154];
	and.b64  	%rd155, %rd25, %rd221;
	setp.eq.s64 	%p18, %rd155, 0;
	@%p18 bra 	$L__BB1_35;
	cvt.u32.u64 	%r136, %rd4;
	add.s32 	%r137, %r187, %r136;
	mul.wide.u32 	%rd156, %r137, 8;
	add.s64 	%rd157, %rd2, %rd156;
	st.global.u64 	[%rd157], %rd25;
	add.s32 	%r187, %r187, 16;
	bra.uni 	$L__BB1_36;
$L__BB1_35:
	cvt.u32.u64 	%r138, %rd4;
	add.s32 	%r139, %r186, %r138;
	mul.wide.u32 	%rd158, %r139, 8;
	add.s64 	%rd159, %rd1, %rd158;
	st.global.u64 	[%rd159], %rd25;
	add.s32 	%r186, %r186, 16;
$L__BB1_36:
	setp.gt.u32 	%p19, %r12, 255;
	@%p19 bra 	$L__BB1_40;
	mul.wide.u32 	%rd160, %r12, 8;
	add.s64 	%rd161, %rd1, %rd160;
	ld.global.u64 	%rd26, [%rd161];
	and.b64  	%rd162, %rd26, %rd221;
	setp.eq.s64 	%p20, %rd162, 0;
	@%p20 bra 	$L__BB1_39;
	cvt.u32.u64 	%r140, %rd4;
	add.s32 	%r141, %r187, %r140;
	mul.wide.u32 	%rd163, %r141, 8;
	add.s64 	%rd164, %rd2, %rd163;
	st.global.u64 	[%rd164], %rd26;
	add.s32 	%r187, %r187, 16;
	bra.uni 	$L__BB1_40;
$L__BB1_39:
	cvt.u32.u64 	%r142, %rd4;
	add.s32 	%r143, %r186, %r142;
	mul.wide.u32 	%rd165, %r143, 8;
	add.s64 	%rd166, %rd1, %rd165;
	st.global.u64 	[%rd166], %rd26;
	add.s32 	%r186, %r186, 16;
$L__BB1_40:
	setp.gt.u32 	%p21, %r13, 255;
	@%p21 bra 	$L__BB1_44;
	mul.wide.u32 	%rd167, %r13, 8;
	add.s64 	%rd168, %rd1, %rd167;
	ld.global.u64 	%rd27, [%rd168];
	and.b64  	%rd169, %rd27, %rd221;
	setp.eq.s64 	%p22, %rd169, 0;
	@%p22 bra 	$L__BB1_43;
	cvt.u32.u64 	%r144, %rd4;
	add.s32 	%r145, %r187, %r144;
	mul.wide.u32 	%rd170, %r145, 8;
	add.s64 	%rd171, %rd2, %rd170;
	st.global.u64 	[%rd171], %rd27;
	add.s32 	%r187, %r187, 16;
	bra.uni 	$L__BB1_44;
$L__BB1_43:
	cvt.u32.u64 	%r146, %rd4;
	add.s32 	%r147, %r186, %r146;
	mul.wide.u32 	%rd172, %r147, 8;
	add.s64 	%rd173, %rd1, %rd172;
	st.global.u64 	[%rd173], %rd27;
	add.s32 	%r186, %r186, 16;
$L__BB1_44:
	setp.gt.u32 	%p23, %r14, 255;
	@%p23 bra 	$L__BB1_48;
	mul.wide.u32 	%rd174, %r14, 8;
	add.s64 	%rd175, %rd1, %rd174;
	ld.global.u64 	%rd28, [%rd175];
	and.b64  	%rd176, %rd28, %rd221;
	setp.eq.s64 	%p24, %rd176, 0;
	@%p24 bra 	$L__BB1_47;
	cvt.u32.u64 	%r148, %rd4;
	add.s32 	%r149, %r187, %r148;
	mul.wide.u32 	%rd177, %r149, 8;
	add.s64 	%rd178, %rd2, %rd177;
	st.global.u64 	[%rd178], %rd28;
	add.s32 	%r187, %r187, 16;
	bra.uni 	$L__BB1_48;
$L__BB1_47:
	cvt.u32.u64 	%r150, %rd4;
	add.s32 	%r151, %r186, %r150;
	mul.wide.u32 	%rd179, %r151, 8;
	add.s64 	%rd180, %rd1, %rd179;
	st.global.u64 	[%rd180], %rd28;
	add.s32 	%r186, %r186, 16;
$L__BB1_48:
	setp.gt.u32 	%p25, %r15, 255;
	@%p25 bra 	$L__BB1_52;
	ld.global.u64 	%rd29, [%rd9];
	and.b64  	%rd181, %rd29, %rd221;
	setp.eq.s64 	%p26, %rd181, 0;
	@%p26 bra 	$L__BB1_51;
	cvt.u32.u64 	%r152, %rd4;
	add.s32 	%r153, %r187, %r152;
	mul.wide.u32 	%rd182, %r153, 8;
	add.s64 	%rd183, %rd2, %rd182;
	st.global.u64 	[%rd183], %rd29;
	add.s32 	%r187, %r187, 16;
	bra.uni 	$L__BB1_52;
$L__BB1_51:
	cvt.u32.u64 	%r154, %rd4;
	add.s32 	%r155, %r186, %r154;
	mul.wide.u32 	%rd184, %r155, 8;
	add.s64 	%rd185, %rd1, %rd184;
	st.global.u64 	[%rd185], %rd29;
	add.s32 	%r186, %r186, 16;
$L__BB1_52:
	setp.gt.u32 	%p27, %r16, 255;
	@%p27 bra 	$L__BB1_56;
	ld.global.u64 	%rd30, [%rd10];
	and.b64  	%rd186, %rd30, %rd221;
	setp.eq.s64 	%p28, %rd186, 0;
	@%p28 bra 	$L__BB1_55;
	cvt.u32.u64 	%r156, %rd4;
	add.s32 	%r157, %r187, %r156;
	mul.wide.u32 	%rd187, %r157, 8;
	add.s64 	%rd188, %rd2, %rd187;
	st.global.u64 	[%rd188], %rd30;
	add.s32 	%r187, %r187, 16;
	bra.uni 	$L__BB1_56;
$L__BB1_55:
	cvt.u32.u64 	%r158, %rd4;
	add.s32 	%r159, %r186, %r158;
	mul.wide.u32 	%rd189, %r159, 8;
	add.s64 	%rd190, %rd1, %rd189;
	st.global.u64 	[%rd190], %rd30;
	add.s32 	%r186, %r186, 16;
$L__BB1_56:
	setp.gt.u32 	%p29, %r17, 255;
	@%p29 bra 	$L__BB1_60;
	ld.global.u64 	%rd31, [%rd11];
	and.b64  	%rd191, %rd31, %rd221;
	setp.eq.s64 	%p30, %rd191, 0;
	@%p30 bra 	$L__BB1_59;
	cvt.u32.u64 	%r160, %rd4;
	add.s32 	%r161, %r187, %r160;
	mul.wide.u32 	%rd192, %r161, 8;
	add.s64 	%rd193, %rd2, %rd192;
	st.global.u64 	[%rd193], %rd31;
	add.s32 	%r187, %r187, 16;
	bra.uni 	$L__BB1_60;
$L__BB1_59:
	cvt.u32.u64 	%r162, %rd4;
	add.s32 	%r163, %r186, %r162;
	mul.wide.u32 	%rd194, %r163, 8;
	add.s64 	%rd195, %rd1, %rd194;
	st.global.u64 	[%rd195], %rd31;
	add.s32 	%r186, %r186, 16;
$L__BB1_60:
	setp.gt.u32 	%p31, %r18, 255;
	@%p31 bra 	$L__BB1_64;
	ld.global.u64 	%rd32, [%rd12];
	and.b64  	%rd196, %rd32, %rd221;
	setp.eq.s64 	%p32, %rd196, 0;
	@%p32 bra 	$L__BB1_63;
	cvt.u32.u64 	%r164, %rd4;
	add.s32 	%r165, %r187, %r164;
	mul.wide.u32 	%rd197, %r165, 8;
	add.s64 	%rd198, %rd2, %rd197;
	st.global.u64 	[%rd198], %rd32;
	add.s32 	%r187, %r187, 16;
	bra.uni 	$L__BB1_64;
$L__BB1_63:
	cvt.u32.u64 	%r166, %rd4;
	add.s32 	%r167, %r186, %r166;
	mul.wide.u32 	%rd199, %r167, 8;
	add.s64 	%rd200, %rd1, %rd199;
	st.global.u64 	[%rd200], %rd32;
	add.s32 	%r186, %r186, 16;
$L__BB1_64:
	setp.eq.s32 	%p33, %r187, 0;
	@%p33 bra 	$L__BB1_69;
	shl.b64 	%rd202, %rd4, 3;
	add.s64 	%rd223, %rd2, %rd202;
	cvt.u64.u32 	%rd203, %r186;
	add.s64 	%rd204, %rd4, %rd203;
	shl.b64 	%rd205, %rd204, 3;
	add.s64 	%rd222, %rd1, %rd205;
	cvt.u64.u32 	%rd16, %r187;
	mov.b64 	%rd224, 0;
$L__BB1_66:
	add.s64 	%rd206, %rd4, %rd224;
	setp.gt.u64 	%p34, %rd206, 255;
	@%p34 bra 	$L__BB1_68;
	ld.global.u64 	%rd207, [%rd223];
	st.global.u64 	[%rd222], %rd207;
$L__BB1_68:
	add.s64 	%rd224, %rd224, 16;
	add.s64 	%rd223, %rd223, 128;
	add.s64 	%rd222, %rd222, 128;
	setp.lt.u64 	%p35, %rd224, %rd16;
	@%p35 bra 	$L__BB1_66;
$L__BB1_69:
	bar.sync 	0;
	shl.b64 	%rd221, %rd221, 1;
	setp.ne.s64 	%p36, %rd221, 0;
	@%p36 bra 	$L__BB1_1;
	add.u64 	%rd209, %SPL, 0;
	ld.global.u64 	%rd40, [%rd5];
	shl.b64 	%rd210, %rd4, 3;
	add.s64 	%rd41, %rd209, %rd210;
	st.local.u64 	[%rd41], %rd40;
	cvt.u64.u32 	%rd42, %r2;
	bar.sync 	0;
	mad.lo.s32 	%r168, %r2, %r221, %r1;
	mul.wide.s32 	%rd211, %r168, 8;
	add.s64 	%rd43, %rd209, %rd211;
	shl.b32 	%r169, %r1, 2;
	mov.u32 	%r170, _ZZ6reducePmPjE10partialSum;
	add.s32 	%r81, %r170, %r169;
	setp.lt.u32 	%p37, %r221, 2;
	mov.b32 	%r171, 4567894;
	st.shared.u32 	[_ZZ9cspincudaPmS_P10SORTSTRUCTS1_4LockE9min_value], %r171;
	bar.sync 	0;
	ld.local.u64 	%rd212, [%rd43];
	cvt.rn.f32.u64 	%f1, %rd212;
	st.shared.f32 	[%r81], %f1;
	bar.sync 	0;
	@%p37 bra 	$L__BB1_75;
	mov.u32 	%r218, %r221;
$L__BB1_72:
	shr.u32 	%r83, %r218, 1;
	setp.ge.u32 	%p38, %r1, %r83;
	@%p38 bra 	$L__BB1_74;
	shl.b32 	%r172, %r83, 2;
	add.s32 	%r173, %r81, %r172;
	ld.shared.f32 	%f2, [%r173];
	ld.shared.f32 	%f3, [%r81];
	min.f32 	%f4, %f2, %f3;
	st.shared.f32 	[%r81], %f4;
$L__BB1_74:
	bar.sync 	0;
	setp.gt.u32 	%p39, %r218, 3;
	mov.u32 	%r218, %r83;
	@%p39 bra 	$L__BB1_72;
$L__BB1_75:
	shl.b64 	%rd213, %rd42, 2;
	add.s64 	%rd44, %rd3, %rd213;
	setp.ne.s32 	%p40, %r1, 0;
	@%p40 bra 	$L__BB1_77;
	ld.shared.f32 	%f5, [_ZZ6reducePmPjE10partialSum];
	cvt.rzi.u32.f32 	%r175, %f5;
	st.local.u32 	[%rd44], %r175;
	ld.local.v2.u32 	{%r223, %r222}, [%rd3];
$L__BB1_77:
	bar.sync 	0;
	ld.shared.u32 	%r176, [_ZZ9cspincudaPmS_P10SORTSTRUCTS1_4LockE9min_value];
	min.u32 	%r177, %r176, %r223;
	min.u32 	%r178, %r177, %r222;
	st.shared.u32 	[_ZZ9cspincudaPmS_P10SORTSTRUCTS1_4LockE9min_value], %r178;
	cvt.u64.u32 	%rd214, %r178;
	st.global.u64 	[%rd2], %rd214;
	bar.sync 	0;
	ld.shared.u32 	%rd215, [_ZZ9cspincudaPmS_P10SORTSTRUCTS1_4LockE9min_value];
	setp.ne.s64 	%p41, %rd40, %rd215;
	@%p41 bra 	$L__BB1_79;
	mul.wide.u32 	%rd216, %r1, 8;
	add.s64 	%rd217, %rd1, %rd216;
	ld.global.u64 	%rd218, [%rd217+128];
	st.local.u64 	[%rd41], %rd218;
$L__BB1_79:
	setp.lt.u32 	%p42, %r221, 2;
	mov.b32 	%r179, 4567894;
	st.shared.u32 	[_ZZ9cspincudaPmS_P10SORTSTRUCTS1_4LockE9min_value], %r179;
	bar.sync 	0;
	ld.local.u64 	%rd219, [%rd43];
	cvt.rn.f32.u64 	%f6, %rd219;
	st.shared.f32 	[%r81], %f6;
	bar.sync 	0;
	@%p42 bra 	$L__BB1_83;
$L__BB1_80:
	shr.u32 	%r89, %r221, 1;
	setp.ge.u32 	%p43, %r1, %r89;
	@%p43 bra 	$L__BB1_82;
	shl.b32 	%r180, %r89, 2;
	add.s32 	%r181, %r81, %r180;
	ld.shared.f32 	%f7, [%r181];
	ld.shared.f32 	%f8, [%r81];
	min.f32 	%f9, %f7, %f8;
	st.shared.f32 	[%r81], %f9;
$L__BB1_82:
	bar.sync 	0;
	setp.gt.u32 	%p44, %r221, 3;
	mov.u32 	%r221, %r89;
	@%p44 bra 	$L__BB1_80;
$L__BB1_83:
	setp.ne.s32 	%p45, %r1, 0;
	@%p45 bra 	$L__BB1_85;
	ld.shared.f32 	%f10, [_ZZ6reducePmPjE10partialSum];
	cvt.rzi.u32.f32 	%r182, %f10;
	st.local.u32 	[%rd44], %r182;
	ld.local.v2.u32 	{%r223, %r222}, [%rd3];
$L__BB1_85:
	bar.sync 	0;
	ld.shared.u32 	%r183, [_ZZ9cspincudaPmS_P10SORTSTRUCTS1_4LockE9min_value];
	min.u32 	%r184, %r183, %r223;
	min.u32 	%r185, %r184, %r222;
	st.shared.u32 	[_ZZ9cspincudaPmS_P10SORTSTRUCTS1_4LockE9min_value], %r185;
	cvt.u64.u32 	%rd220, %r185;
	st.global.u64 	[%rd2+8], %rd220;
	bar.sync 	0;
	ret;

}
	// .globl	_ZN3cub18CUB_300001_SM_10006detail11EmptyKernelIvEEvv
.visible .entry _ZN3cub18CUB_300001_SM_10006detail11EmptyKernelIvEEvv()
{


	ret;

}


// ===== COMPILED SASS (sm_100) =====

	.target	sm_100

	.elftype	@"ET_EXEC"


//--------------------- .note.nv.tkinfo           --------------------------
	.section	.note.nv.tkinfo,"",@"SHT_NOTE"
	.sectionflags	@"SHF_NOTE_NV_TKINFO"
	.tkinfo
        /*0018*/ 	.word	0x00000002
        /*0030*/ 	.string	""
        /*0030*/ 	.string	"ptxas"
        /*0030*/ 	.string	"Cuda compilation tools, release 13.0, V13.0.88"
        /*0030*/ 	.string	"Build cuda_13.0.r13.0/compiler.36424714_0"
        /*0030*/ 	.string	"-arch sm_100 -m 64 "



//--------------------- .note.nv.cuinfo           --------------------------
	.section	.note.nv.cuinfo,"",@"SHT_NOTE"
	.sectionflags	@"SHF_NOTE_NV_CUINFO"
        /*0018*/ 	.short	0x0002
        /*001a*/ 	.short	0x0064
        /*001c*/ 	.short	0x0082
	.zero		2


//--------------------- .nv.info                  --------------------------
	.section	.nv.info,"",@"SHT_CUDA_INFO"
	.align	4


	//----- nvinfo : EIATTR_REGCOUNT
	.align		4
        /*0000*/ 	.byte	0x04, 0x2f
        /*0002*/ 	.short	(.L_47 - .L_46)
	.align		4
.L_46:
        /*0004*/ 	.word	index@(_Z5mergePmS_j4Lock)
        /*0008*/ 	.word	0x00000019


	//----- nvinfo : EIATTR_FRAME_SIZE
	.align		4
.L_47:
        /*000c*/ 	.byte	0x04, 0x11
        /*000e*/ 	.short	(.L_49 - .L_48)
	.align		4
.L_48:
        /*0010*/ 	.word	index@(_Z5mergePmS_j4Lock)
        /*0014*/ 	.word	0x00000090


	//----- nvinfo : EIATTR_REGCOUNT
	.align		4
.L_49:
        /*0018*/ 	.byte	0x04, 0x2f
        /*001a*/ 	.short	(.L_51 - .L_50)
	.align		4
.L_50:
        /*001c*/ 	.word	index@(_Z9cspincudaPmS_P10SORTSTRUCTS1_4Lock)
        /*0020*/ 	.word	0x0000002e


	//----- nvinfo : EIATTR_FRAME_SIZE
	.align		4
.L_51:
        /*0024*/ 	.byte	0x04, 0x11
        /*0026*/ 	.short	(.L_53 - .L_52)
	.align		4
.L_52:
        /*0028*/ 	.word	index@(_Z9cspincudaPmS_P10SORTSTRUCTS1_4Lock)
        /*002c*/ 	.word	0x00000090


	//----- nvinfo : EIATTR_REGCOUNT
	.align		4
.L_53:
        /*0030*/ 	.byte	0x04, 0x2f
        /*0032*/ 	.short	(.L_55 - .L_54)
	.align		4
.L_54:
        /*0034*/ 	.word	index@(_ZN3cub18CUB_300001_SM_10006detail11EmptyKernelIvEEvv)
        /*0038*/ 	.word	0x00000004


	//----- nvinfo : EIATTR_FRAME_SIZE
	.align		4
.L_55:
        /*003c*/ 	.byte	0x04, 0x11
        /*003e*/ 	.short	(.L_57 - .L_56)
	.align		4
.L_56:
        /*0040*/ 	.word	index@(_ZN3cub18CUB_300001_SM_10006detail11EmptyKernelIvEEvv)
        /*0044*/ 	.word	0x00000000


	//----- nvinfo : EIATTR_MIN_STACK_SIZE
	.align		4
.L_57:
        /*0048*/ 	.byte	0x04, 0x12
        /*004a*/ 	.short	(.L_59 - .L_58)
	.align		4
.L_58:
        /*004c*/ 	.word	index@(_ZN3cub18CUB_300001_SM_10006detail11EmptyKernelIvEEvv)
        /*0050*/ 	.word	0x00000000


	//----- nvinfo : EIATTR_MIN_STACK_SIZE
	.align		4
.L_59:
        /*0054*/ 	.byte	0x04, 0x12
        /*0056*/ 	.short	(.L_61 - .L_60)
	.align		4
.L_60:
        /*0058*/ 	.word	index@(_Z9cspincudaPmS_P10SORTSTRUCTS1_4Lock)
        /*005c*/ 	.word	0x00000090


	//----- nvinfo : EIATTR_MIN_STACK_SIZE
	.align		4
.L_61:
        /*0060*/ 	.byte	0x04, 0x12
        /*0062*/ 	.short	(.L_63 - .L_62)
	.align		4
.L_62:
        /*0064*/ 	.word	index@(_Z5mergePmS_j4Lock)
        /*0068*/ 	.word	0x00000090
.L_63:


//--------------------- .nv.compat                --------------------------
	.section	.nv.compat,"",@"SHT_CUDA_COMPAT_INFO"
	.align	4
        /*0000*/ 	.byte	0x02, 0x09, 0x00, 0x00, 0x02, 0x02, 0x01, 0x00, 0x02, 0x05, 0x05, 0x00, 0x03, 0x07, 0x01, 0x01
        /*0010*/ 	.byte	0x02, 0x03, 0x00, 0x00, 0x02, 0x06, 0x01, 0x00, 0x04, 0x0b, 0x08, 0x00, 0x09, 0x00, 0x00, 0x00
        /*0020*/ 	.byte	0x00, 0x00, 0x00, 0x00


//--------------------- .nv.info._ZN3cub18CUB_300001_SM_10006detail11EmptyKernelIvEEvv --------------------------
	.section	.nv.info._ZN3cub18CUB_300001_SM_10006detail11EmptyKernelIvEEvv,"",@"SHT_CUDA_INFO"
	.sectionflags	@""
	.align	4


	//----- nvinfo : EIATTR_CUDA_API_VERSION
	.align		4
        /*0000*/ 	.byte	0x04, 0x37
        /*0002*/ 	.short	(.L_65 - .L_64)
.L_64:
        /*0004*/ 	.word	0x00000082


	//----- nvinfo : EIATTR_SPARSE_MMA_MASK
	.align		4
.L_65:
        /*0008*/ 	.byte	0x03, 0x50
        /*000a*/ 	.short	0x0000


	//----- nvinfo : EIATTR_MAXREG_COUNT
	.align		4
        /*000c*/ 	.byte	0x03, 0x1b
        /*000e*/ 	.short	0x00ff


	//----- nvinfo : EIATTR_MERCURY_ISA_VERSION
	.align		4
        /*0010*/ 	.byte	0x03, 0x5f
        /*0012*/ 	.short	0x0101


	//----- nvinfo : EIATTR_VRC_CTA_INIT_COUNT
	.align		4
        /*0014*/ 	.byte	0x02, 0x4a
	.zero		1
	.zero		1


	//----- nvinfo : EIATTR_EXIT_INSTR_OFFSETS
	.align		4
        /*0018*/ 	.byte	0x04, 0x1c
        /*001a*/ 	.short	(.L_67 - .L_66)


	//   ....[0]....
.L_66:
        /*001c*/ 	.word	0x00000010


	//----- nvinfo : EIATTR_SW_WAR
	.align		4
.L_67:
        /*0020*/ 	.byte	0x04, 0x36
        /*0022*/ 	.short	(.L_69 - .L_68)
.L_68:
        /*0024*/ 	.word	0x00000008
.L_69:


//--------------------- .nv.info._Z9cspincudaPmS_P10SORTSTRUCTS1_4Lock --------------------------
	.section	.nv.info._Z9cspincudaPmS_P10SORTSTRUCTS1_4Lock,"",@"SHT_CUDA_INFO"
	.sectionflags	@""
	.align	4


	//----- nvinfo : EIATTR_CUDA_API_VERSION
	.align		4
        /*0000*/ 	.byte	0x04, 0x37
        /*0002*/ 	.short	(.L_71 - .L_70)
.L_70:
        /*0004*/ 	.word	0x00000082


	//----- nvinfo : EIATTR_KPARAM_INFO
	.align		4
.L_71:
        /*0008*/ 	.byte	0x04, 0x17
        /*000a*/ 	.short	(.L_73 - .L_72)
.L_72:
        /*000c*/ 	.word	0x00000000
        /*0010*/ 	.short	0x0004
        /*0012*/ 	.short	0x0020
        /*0014*/ 	.byte	0x00, 0xf0, 0x21, 0x00


	//----- nvinfo : EIATTR_KPARAM_INFO
	.align		4
.L_73:
        /*0018*/ 	.byte	0x04, 0x17
        /*001a*/ 	.short	(.L_75 - .L_74)
.L_74:
        /*001c*/ 	.word	0x00000000
        /*0020*/ 	.short	0x0003
        /*0022*/ 	.short	0x0018
        /*0024*/ 	.byte	0x00, 0xf5, 0x21, 0x00


	//----- nvinfo : EIATTR_KPARAM_INFO
	.align		4
.L_75:
        /*0028*/ 	.byte	0x04, 0x17
        /*002a*/ 	.short	(.L_77 - .L_76)
.L_76:
        /*002c*/ 	.word	0x00000000
        /*0030*/ 	.short	0x0002
        /*0032*/ 	.short	0x0010
        /*0034*/ 	.byte	0x00, 0xf5, 0x21, 0x00


	//----- nvinfo : EIATTR_KPARAM_INFO
	.align		4
.L_77:
        /*0038*/ 	.byte	0x04, 0x17
        /*003a*/ 	.short	(.L_79 - .L_78)
.L_78:
        /*003c*/ 	.word	0x00000000
        /*0040*/ 	.short	0x0001
        /*0042*/ 	.short	0x0008
        /*0044*/ 	.byte	0x00, 0xf5, 0x21, 0x00


	//----- nvinfo : EIATTR_KPARAM_INFO
	.align		4
.L_79:
        /*0048*/ 	.byte	0x04, 0x17
        /*004a*/ 	.short	(.L_81 - .L_80)
.L_80:
        /*004c*/ 	.word	0x00000000
        /*0050*/ 	.short	0x0000
        /*0052*/ 	.short	0x0000
        /*0054*/ 	.byte	0x00, 0xf5, 0x21, 0x00


	//----- nvinfo : EIATTR_SPARSE_MMA_MASK
	.align		4
.L_81:
        /*0058*/ 	.byte	0x03, 0x50
        /*005a*/ 	.short	0x0000


	//----- nvinfo : EIATTR_MAXREG_COUNT
	.align		4
        /*005c*/ 	.byte	0x03, 0x1b
        /*005e*/ 	.short	0x00ff


	//----- nvinfo : EIATTR_NUM_BARRIERS
	.align		4
        /*0060*/ 	.byte	0x02, 0x4c
        /*0062*/ 	.byte	0x01
	.zero		1


	//----- nvinfo : EIATTR_MERCURY_ISA_VERSION
	.align		4
        /*0064*/ 	.byte	0x03, 0x5f
        /*0066*/ 	.short	0x0101


	//----- nvinfo : EIATTR_VRC_CTA_INIT_COUNT
	.align		4
        /*0068*/ 	.byte	0x02, 0x4a
	.zero		1
	.zero		1


	//----- nvinfo : EIATTR_EXIT_INSTR_OFFSETS
	.align		4
        /*006c*/ 	.byte	0x04, 0x1c
        /*006e*/ 	.short	(.L_83 - .L_82)


	//   ....[0]....
.L_82:
        /*0070*/ 	.word	0x00002060


	//----- nvinfo : EIATTR_CRS_STACK_SIZE
	.align		4
.L_83:
        /*0074*/ 	.byte	0x04, 0x1e
        /*0076*/ 	.short	(.L_85 - .L_84)
.L_84:
        /*0078*/ 	.word	0x00000000


	//----- nvinfo : EIATTR_CBANK_PARAM_SIZE
	.align		4
.L_85:
        /*007c*/ 	.byte	0x03, 0x19
        /*007e*/ 	.short	0x0028


	//----- nvinfo : EIATTR_PARAM_CBANK
	.align		4
        /*0080*/ 	.byte	0x04, 0x0a
        /*0082*/ 	.short	(.L_87 - .L_86)
	.align		4
.L_86:
        /*0084*/ 	.word	index@(.nv.constant0._Z9cspincudaPmS_P10SORTSTRUCTS1_4Lock)
        /*0088*/ 	.short	0x0380
        /*008a*/ 	.short	0x0028


	//----- nvinfo : EIATTR_SW_WAR
	.align		4
.L_87:
        /*008c*/ 	.byte	0x04, 0x36
        /*008e*/ 	.short	(.L_89 - .L_88)
.L_88:
        /*0090*/ 	.word	0x00000008
.L_89:


//--------------------- .nv.info._Z5mergePmS_j4Lock --------------------------
	.section	.nv.info._Z5mergePmS_j4Lock,"",@"SHT_CUDA_INFO"
	.sectionflags	@""
	.align	4


	//----- nvinfo : EIATTR_CUDA_API_VERSION
	.align		4
        /*0000*/ 	.byte	0x04, 0x37
        /*0002*/ 	.short	(.L_91 - .L_90)
.L_90:
        /*0004*/ 	.word	0x00000082


	//----- nvinfo : EIATTR_KPARAM_INFO
	.align		4
.L_91:
        /*0008*/ 	.byte	0x04, 0x17
        /*000a*/ 	.short	(.L_93 - .L_92)
.L_92:
        /*000c*/ 	.word	0x00000000
        /*0010*/ 	.short	0x0003
        /*0012*/ 	.short	0x0018
        /*0014*/ 	.byte	0x00, 0xf0, 0x21, 0x00


	//----- nvinfo : EIATTR_KPARAM_INFO
	.align		4
.L_93:
        /*0018*/ 	.byte	0x04, 0x17
        /*001a*/ 	.short	(.L_95 - .L_94)
.L_94:
        /*001c*/ 	.word	0x00000000
        /*0020*/ 	.short	0x0002
        /*0022*/ 	.short	0x0010
        /*0024*/ 	.byte	0x00, 0xf0, 0x11, 0x00


	//----- nvinfo : EIATTR_KPARAM_INFO
	.align		4
.L_95:
        /*0028*/ 	.byte	0x04, 0x17
        /*002a*/ 	.short	(.L_97 - .L_96)
.L_96:
        /*002c*/ 	.word	0x00000000
        /*0030*/ 	.short	0x0001
        /*0032*/ 	.short	0x0008
        /*0034*/ 	.byte	0x00, 0xf5, 0x21, 0x00


	//----- nvinfo : EIATTR_KPARAM_INFO
	.align		4
.L_97:
        /*0038*/ 	.byte	0x04, 0x17
        /*003a*/ 	.short	(.L_99 - .L_98)
.L_98:
        /*003c*/ 	.word	0x00000000
        /*0040*/ 	.short	0x0000
        /*0042*/ 	.short	0x0000
        /*0044*/ 	.byte	0x00, 0xf5, 0x21, 0x00


	//----- nvinfo : EIATTR_SPARSE_MMA_MASK
	.align		4
.L_99:
        /*0048*/ 	.byte	0x03, 0x50
        /*004a*/ 	.short	0x0000


	//----- nvinfo : EIATTR_MAXREG_COUNT
	.align		4
        /*004c*/ 	.byte	0x03, 0x1b
        /*004e*/ 	.short	0x00ff


	//----- nvinfo : EIATTR_NUM_BARRIERS
	.align		4
        /*0050*/ 	.byte	0x02, 0x4c
        /*0052*/ 	.byte	0x01
	.zero		1


	//----- nvinfo : EIATTR_EXTERNS
	.align		4
        /*0054*/ 	.byte	0x04, 0x0f
        /*0056*/ 	.short	(.L_101 - .L_100)


	//   ....[0]....
	.align		4
.L_100:
        /*0058*/ 	.word	index@(vprintf)


	//----- nvinfo : EIATTR_MERCURY_ISA_VERSION
	.align		4
.L_101:
        /*005c*/ 	.byte	0x03, 0x5f
        /*005e*/ 	.short	0x0101


	//----- nvinfo : EIATTR_VRC_CTA_INIT_COUNT
	.align		4
        /*0060*/ 	.byte	0x02, 0x4a
	.zero		1
	.zero		1


	//----- nvinfo : EIATTR_SYSCALL_OFFSETS
	.align		4
        /*0064*/ 	.byte	0x04, 0x46
        /*0066*/ 	.short	(.L_103 - .L_102)


	//   ....[0]....
.L_102:
        /*0068*/ 	.word	0x000005c0


	//   ....[1]....
        /*006c*/ 	.word	0x00000670


	//   ....[2]....
        /*0070*/ 	.word	0x00000700


	//   ....[3]....
        /*0074*/ 	.word	0x00000c00


	//   ....[4]....
        /*0078*/ 	.word	0x00000ca0


	//   ....[5]....
        /*007c*/ 	.word	0x00000d30


	//----- nvinfo : EIATTR_EXIT_INSTR_OFFSETS
	.align		4
.L_103:
        /*0080*/ 	.byte	0x04, 0x1c
        /*0082*/ 	.short	(.L_105 - .L_104)


	//   ....[0]....
.L_104:
        /*0084*/ 	.word	0x00000d70


	//----- nvinfo : EIATTR_CRS_STACK_SIZE
	.align		4
.L_105:
        /*0088*/ 	.byte	0x04, 0x1e
        /*008a*/ 	.short	(.L_107 - .L_106)
.L_106:
        /*008c*/ 	.word	0x00000000


	//----- nvinfo : EIATTR_CBANK_PARAM_SIZE
	.align		4
.L_107:
        /*0090*/ 	.byte	0x03, 0x19
        /*0092*/ 	.short	0x0020


	//----- nvinfo : EIATTR_PARAM_CBANK
	.align		4
        /*0094*/ 	.byte	0x04, 0x0a
        /*0096*/ 	.short	(.L_109 - .L_108)
	.align		4
.L_108:
        /*0098*/ 	.word	index@(.nv.constant0._Z5mergePmS_j4Lock)
        /*009c*/ 	.short	0x0380
        /*009e*/ 	.short	0x0020


	//----- nvinfo : EIATTR_SW_WAR
	.align		4
.L_109:
        /*00a0*/ 	.byte	0x04, 0x36
        /*00a2*/ 	.short	(.L_111 - .L_110)
.L_110:
        /*00a4*/ 	.word	0x00000008
.L_111:


//--------------------- .nv.callgraph             --------------------------
	.section	.nv.callgraph,"",@"SHT_CUDA_CALLGRAPH"
	.align	4
	.sectionentsize	8
	.align		4
        /*0000*/ 	.word	0x00000000
	.align		4
        /*0004*/ 	.word	0xffffffff
	.align		4
        /*0008*/ 	.word	index@(_Z5mergePmS_j4Lock)
	.align		4
        /*000c*/ 	.word	index@(vprintf)
	.align		4
        /*0010*/ 	.word	0x00000000
	.align		4
        /*0014*/ 	.word	0xfffffffe
	.align		4
        /*0018*/ 	.word	0x00000000
	.align		4
        /*001c*/ 	.word	0xfffffffd
	.align		4
        /*0020*/ 	.word	0x00000000
	.align		4
        /*0024*/ 	.word	0xfffffffc


//--------------------- .nv.constant4             --------------------------
	.section	.nv.constant4,"a",@progbits
	.align	8
	.align		8
.nv.constant4:
        /*0000*/ 	.dword	_ZN34_INTERNAL_488fd02d_4_k_cu_e23db3e04cuda3std3__45__cpo5beginE
	.align		8
        /*0008*/ 	.dword	_ZN34_INTERNAL_488fd02d_4_k_cu_e23db3e04cuda3std3__45__cpo3endE
	.align		8
        /*0010*/ 	.dword	_ZN34_INTERNAL_488fd02d_4_k_cu_e23db3e04cuda3std3__45__cpo6cbeginE
	.align		8
        /*0018*/ 	.dword	_ZN34_INTERNAL_488fd02d_4_k_cu_e23db3e04cuda3std3__45__cpo4cendE
	.align		8
        /*0020*/ 	.dword	_ZN34_INTERNAL_488fd02d_4_k_cu_e23db3e04cuda3std3__45__cpo6rbeginE
	.align		8
        /*0028*/ 	.dword	_ZN34_INTERNAL_488fd02d_4_k_cu_e23db3e04cuda3std3__45__cpo4rendE
	.align		8
        /*0030*/ 	.dword	_ZN34_INTERNAL_488fd02d_4_k_cu_e23db3e04cuda3std3__45__cpo7crbeginE
	.align		8
        /*0038*/ 	.dword	_ZN34_INTERNAL_488fd02d_4_k_cu_e23db3e04cuda3std3__45__cpo5crendE
	.align		8
        /*0040*/ 	.dword	_ZN34_INTERNAL_488fd02d_4_k_cu_e23db3e04cuda3std3__436_GLOBAL__N__488fd02d_4_k_cu_e23db3e06ignoreE
	.align		8
        /*0048*/ 	.dword	_ZN34_INTERNAL_488fd02d_4_k_cu_e23db3e04cuda3std3__419piecewise_constructE
	.align		8
        /*0050*/ 	.dword	_ZN34_INTERNAL_488fd02d_4_k_cu_e23db3e04cuda3std3__48in_placeE
	.align		8
        /*0058*/ 	.dword	_ZN34_INTERNAL_488fd02d_4_k_cu_e23db3e04cuda3std3__420unreachable_sentinelE
	.align		8
        /*0060*/ 	.dword	_ZN34_INTERNAL_488fd02d_4_k_cu_e23db3e04cuda3std3__47nulloptE
	.align		8
        /*0068*/ 	.dword	_ZN34_INTERNAL_488fd02d_4_k_cu_e23db3e04cuda3std3__48unexpectE
	.align		8
        /*0070*/ 	.dword	_ZN34_INTERNAL_488fd02d_4_k_cu_e23db3e04cuda3std6ranges3__45__cpo4swapE
	.align		8
        /*0078*/ 	.dword	_ZN34_INTERNAL_488fd02d_4_k_cu_e23db3e04cuda3std6ranges3__45__cpo9iter_moveE
	.align		8
        /*0080*/ 	.dword	_ZN34_INTERNAL_488fd02d_4_k_cu_e23db3e04cuda3std6ranges3__45__cpo5beginE
	.align		8
        /*0088*/ 	.dword	_ZN34_INTERNAL_488fd02d_4_k_cu_e23db3e04cuda3std6ranges3__45__cpo3endE
	.align		8
        /*0090*/ 	.dword	_ZN34_INTERNAL_488fd02d_4_k_cu_e23db3e04cuda3std6ranges3__45__cpo6cbeginE
	.align		8
        /*0098*/ 	.dword	_ZN34_INTERNAL_488fd02d_4_k_cu_e23db3e04cuda3std6ranges3__45__cpo4cendE
	.align		8
        /*00a0*/ 	.dword	_ZN34_INTERNAL_488fd02d_4_k_cu_e23db3e04cuda3std6ranges3__45__cpo7advanceE
	.align		8
        /*00a8*/ 	.dword	_ZN34_INTERNAL_488fd02d_4_k_cu_e23db3e04cuda3std6ranges3__45__cpo9iter_swapE
	.align		8
        /*00b0*/ 	.dword	_ZN34_INTERNAL_488fd02d_4_k_cu_e23db3e04cuda3std6ranges3__45__cpo4nextE
	.align		8
        /*00b8*/ 	.dword	_ZN34_INTERNAL_488fd02d_4_k_cu_e23db3e04cuda3std6ranges3__45__cpo4prevE
	.align		8
        /*00c0*/ 	.dword	_ZN34_INTERNAL_488fd02d_4_k_cu_e23db3e04cuda3std6ranges3__45__cpo4dataE
	.align		8
        /*00c8*/ 	.dword	_ZN34_INTERNAL_488fd02d_4_k_cu_e23db3e04cuda3std6ranges3__45__cpo5cdataE
	.align		8
        /*00d0*/ 	.dword	_ZN34_INTERNAL_488fd02d_4_k_cu_e23db3e04cuda3std6ranges3__45__cpo4sizeE
	.align		8
        /*00d8*/ 	.dword	_ZN34_INTERNAL_488fd02d_4_k_cu_e23db3e04cuda3std6ranges3__45__cpo5ssizeE
	.align		8
        /*00e0*/ 	.dword	_ZN34_INTERNAL_488fd02d_4_k_cu_e23db3e04cuda3std6ranges3__45__cpo8distanceE
	.align		8
        /*00e8*/ 	.dword	_ZN34_INTERNAL_488fd02d_4_k_cu_e23db3e06thrust24THRUST_300001_SM_1000_NS8cuda_cub3parE
	.align		8
        /*00f0*/ 	.dword	_ZN34_INTERNAL_488fd02d_4_k_cu_e23db3e06thrust24THRUST_300001_SM_1000_NS8cuda_cub10par_nosyncE
	.align		8
        /*00f8*/ 	.dword	_ZN34_INTERNAL_488fd02d_4_k_cu_e23db3e06thrust24THRUST_300001_SM_1000_NS6system6detail10sequential3seqE
	.align		8
        /*0100*/ 	.dword	_ZN34_INTERNAL_488fd02d_4_k_cu_e23db3e06thrust24THRUST_300001_SM_1000_NS6system3cpp3parE
	.align		8
        /*0108*/ 	.dword	_ZN34_INTERNAL_488fd02d_4_k_cu_e23db3e06thrust24THRUST_300001_SM_1000_NS12placeholders2_1E
	.align		8
        /*0110*/ 	.dword	_ZN34_INTERNAL_488fd02d_4_k_cu_e23db3e06thrust24THRUST_300001_SM_1000_NS12placeholders2_2E
	.align		8
        /*0118*/ 	.dword	_ZN34_INTERNAL_488fd02d_4_k_cu_e23db3e06thrust24THRUST_300001_SM_1000_NS12placeholders2_3E
	.align		8
        /*0120*/ 	.dword	_ZN34_INTERNAL_488fd02d_4_k_cu_e23db3e06thrust24THRUST_300001_SM_1000_NS12placeholders2_4E
	.align		8
        /*0128*/ 	.dword	_ZN34_INTERNAL_488fd02d_4_k_cu_e23db3e06thrust24THRUST_300001_SM_1000_NS12placeholders2_5E
	.align		8
        /*0130*/ 	.dword	_ZN34_INTERNAL_488fd02d_4_k_cu_e23db3e06thrust24THRUST_300001_SM_1000_NS12placeholders2_6E
	.align		8
        /*0138*/ 	.dword	_ZN34_INTERNAL_488fd02d_4_k_cu_e23db3e06thrust24THRUST_300001_SM_1000_NS12placeholders2_7E
	.align		8
        /*0140*/ 	.dword	_ZN34_INTERNAL_488fd02d_4_k_cu_e23db3e06thrust24THRUST_300001_SM_1000_NS12placeholders2_8E
	.align		8
        /*0148*/ 	.dword	_ZN34_INTERNAL_488fd02d_4_k_cu_e23db3e06thrust24THRUST_300001_SM_1000_NS12placeholders2_9E
	.align		8
        /*0150*/ 	.dword	_ZN34_INTERNAL_488fd02d_4_k_cu_e23db3e06thrust24THRUST_300001_SM_1000_NS12placeholders3_10E
	.align		8
        /*0158*/ 	.dword	_ZN34_INTERNAL_488fd02d_4_k_cu_e23db3e06thrust24THRUST_300001_SM_1000_NS3seqE
	.align		8
        /*0160*/ 	.dword	_ZN34_INTERNAL_488fd02d_4_k_cu_e23db3e06thrust24THRUST_300001_SM_1000_NS6deviceE
	.align		8
        /*0168*/ 	.dword	$str
	.align		8
        /*0170*/ 	.dword	vprintf


//--------------------- .text._ZN3cub18CUB_300001_SM_10006detail11EmptyKernelIvEEvv --------------------------
	.section	.text._ZN3cub18CUB_300001_SM_10006detail11EmptyKernelIvEEvv,"ax",@progbits
	.align	128
        .global         _ZN3cub18CUB_300001_SM_10006detail11EmptyKernelIvEEvv
        .type           _ZN3cub18CUB_300001_SM_10006detail11EmptyKernelIvEEvv,@function
        .size           _ZN3cub18CUB_300001_SM_10006detail11EmptyKernelIvEEvv,(.L_x_59 - _ZN3cub18CUB_300001_SM_10006detail11EmptyKernelIvEEvv)
        .other          _ZN3cub18CUB_300001_SM_10006detail11EmptyKernelIvEEvv,@"STO_CUDA_ENTRY STV_DEFAULT"
_ZN3cub18CUB_300001_SM_10006detail11EmptyKernelIvEEvv:
.text._ZN3cub18CUB_300001_SM_10006detail11EmptyKernelIvEEvv:
[----:B------:R-:W-:Y:S01]  /*0000*/  LDC R1, c[0x0][0x37c] ;  /* 0x0000df00ff017b82 */ /* 0x000fe20000000800 */
[----:B------:R-:W-:Y:S05]  /*0010*/  EXIT ;  /* 0x000000000000794d */ /* 0x000fea0003800000 */
.L_x_0:
[----:B------:R-:W-:-:S00]  /*0020*/  BRA `(.L_x_0) ;  /* 0xfffffffc00fc7947 */ /* 0x000fc0000383ffff */
[----:B------:R-:W-:-:S00]  /*0030*/  NOP ;  /* 0x0000000000007918 */ /* 0x000fc00000000000 */
        /* <DEDUP_REMOVED lines=12> */
.L_x_59:


//--------------------- .text._Z9cspincudaPmS_P10SORTSTRUCTS1_4Lock --------------------------
	.section	.text._Z9cspincudaPmS_P10SORTSTRUCTS1_4Lock,"ax",@progbits
	.align	128
        .global         _Z9cspincudaPmS_P10SORTSTRUCTS1_4Lock
        .type           _Z9cspincudaPmS_P10SORTSTRUCTS1_4Lock,@function
        .size           _Z9cspincudaPmS_P10SORTSTRUCTS1_4Lock,(.L_x_60 - _Z9cspincudaPmS_P10SORTSTRUCTS1_4Lock)
        .other          _Z9cspincudaPmS_P10SORTSTRUCTS1_4Lock,@"STO_CUDA_ENTRY STV_DEFAULT"
_Z9cspincudaPmS_P10SORTSTRUCTS1_4Lock:
.text._Z9cspincudaPmS_P10SORTSTRUCTS1_4Lock:
[----:B------:R-:W0:Y:S01]  /*0000*/  LDC R1, c[0x0][0x37c] ;  /* 0x0000df00ff017b82 */ /* 0x000e220000000800 */
[----:B------:R-:W1:Y:S01]  /*0010*/  S2R R3, SR_TID.Y ;  /* 0x0000000000037919 */ /* 0x000e620000002200 */
[----:B------:R-:W2:Y:S06]  /*0020*/  LDCU UR5, c[0x0][0x360] ;  /* 0x00006c00ff0577ac */ /* 0x000eac0008000800 */
[----:B------:R-:W1:Y:S01]  /*0030*/  S2UR UR6, SR_CTAID.Y ;  /* 0x00000000000679c3 */ /* 0x000e620000002600 */
[----:B0-----:R-:W-:Y:S01]  /*0040*/  VIADD R1, R1, 0xffffff70 ;  /* 0xffffff7001017836 */ /* 0x001fe20000000000 */
[----:B------:R-:W0:Y:S01]  /*0050*/  S2R R5, SR_TID.X ;  /* 0x0000000000057919 */ /* 0x000e220000002100 */
[----:B------:R-:W3:Y:S01]  /*0060*/  LDCU.64 UR8, c[0x0][0x358] ;  /* 0x00006b00ff0877ac */ /* 0x000ee20008000a00 */
[----:B------:R-:W0:Y:S04]  /*0070*/  S2R R0, SR_CTAID.X ;  /* 0x0000000000007919 */ /* 0x000e280000002500 */
[----:B------:R-:W1:Y:S01]  /*0080*/  LDC R2, c[0x0][0x364] ;  /* 0x0000d900ff027b82 */ /* 0x000e620000000800 */
[----:B------:R-:W2:Y:S07]  /*0090*/  LDCU UR4, c[0x0][0x370] ;  /* 0x00006e00ff0477ac */ /* 0x000eae0008000800 */
[----:B------:R-:W4:Y:S08]  /*00a0*/  LDC.64 R10, c[0x0][0x390] ;  /* 0x0000e400ff0a7b82 */ /* 0x000f300000000a00 */
[----:B------:R-:W5:Y:S01]  /*00b0*/  LDC.64 R26, c[0x0][0x380] ;  /* 0x0000e000ff1a7b82 */ /* 0x000f620000000a00 */
[----:B--2---:R-:W-:Y:S01]  /*00c0*/  UIMAD UR4, UR5, UR4, URZ ;  /* 0x00000004050472a4 */ /* 0x004fe2000f8e02ff */
[----:B-1----:R-:W-:-:S02]  /*00d0*/  IMAD R3, R2, UR6, R3 ;  /* 0x0000000602037c24 */ /* 0x002fc4000f8e0203 */
[----:B0-----:R-:W-:-:S04]  /*00e0*/  IMAD R2, R0, UR5, R5 ;  /* 0x0000000500027c24 */ /* 0x001fc8000f8e0205 */
[----:B------:R-:W-:-:S04]  /*00f0*/  IMAD R2, R3, UR4, R2 ;  /* 0x0000000403027c24 */ /* 0x000fc8000f8e0202 */
[----:B----4-:R-:W-:-:S06]  /*0100*/  IMAD.WIDE.U32 R4, R2, 0x8, R10 ;  /* 0x0000000802047825 */ /* 0x010fcc00078e000a */
[----:B---3--:R-:W2:Y:S01]  /*0110*/  LDG.E.64 R4, desc[UR8][R4.64] ;  /* 0x0000000804047981 */ /* 0x008ea2000c1e1b00 */
[C---:B------:R-:W-:Y:S02]  /*0120*/  VIADD R9, R2.reuse, 0x10 ;  /* 0x0000001002097836 */ /* 0x040fe40000000000 */
[----:B-----5:R-:W-:-:S04]  /*0130*/  IMAD.WIDE.U32 R12, R2, 0x8, R26 ;  /* 0x00000008020c7825 */ /* 0x020fc800078e001a */
[C---:B------:R-:W-:Y:S01]  /*0140*/  IMAD.WIDE.U32 R6, R9.reuse, 0x8, R10 ;  /* 0x0000000809067825 */ /* 0x040fe200078e000a */
[----:B------:R-:W-:Y:S01]  /*0150*/  IADD3 R19, PT, PT, R2, 0x20, RZ ;  /* 0x0000002002137810 */ /* 0x000fe20007ffe0ff */
[----:B--2---:R0:W-:Y:S04]  /*0160*/  STG.E.64 desc[UR8][R12.64], R4 ;  /* 0x000000040c007986 */ /* 0x0041e8000c101b08 */
[----:B------:R-:W2:Y:S01]  /*0170*/  LDG.E.64 R6, desc[UR8][R6.64] ;  /* 0x0000000806067981 */ /* 0x000ea2000c1e1b00 */
[----:B------:R-:W-:-:S04]  /*0180*/  IMAD.WIDE.U32 R8, R9, 0x8, R26 ;  /* 0x0000000809087825 */ /* 0x000fc800078e001a */
[C---:B------:R-:W-:Y:S01]  /*0190*/  IMAD.WIDE.U32 R14, R19.reuse, 0x8, R10 ;  /* 0x00000008130e7825 */ /* 0x040fe200078e000a */
[----:B--2---:R1:W-:Y:S04]  /*01a0*/  STG.E.64 desc[UR8][R8.64], R6 ;  /* 0x0000000608007986 */ /* 0x0043e8000c101b08 */
[----:B------:R-:W2:Y:S01]  /*01b0*/  LDG.E.64 R16, desc[UR8][R14.64] ;  /* 0x000000080e107981 */ /* 0x000ea2000c1e1b00 */
[----:B------:R-:W-:Y:S02]  /*01c0*/  VIADD R3, R2, 0x30 ;  /* 0x0000003002037836 */ /* 0x000fe40000000000 */
[----:B------:R-:W-:-:S04]  /*01d0*/  IMAD.WIDE.U32 R18, R19, 0x8, R26 ;  /* 0x0000000813127825 */ /* 0x000fc800078e001a */
[C---:B------:R-:W-:Y:S01]  /*01e0*/  IMAD.WIDE.U32 R20, R3.reuse, 0x8, R10 ;  /* 0x0000000803147825 */ /* 0x040fe200078e000a */
[----:B--2---:R2:W-:Y:S05]  /*01f0*/  STG.E.64 desc[UR8][R18.64], R16 ;  /* 0x0000001012007986 */ /* 0x0045ea000c101b08 */
[----:B------:R-:W3:Y:S01]  /*0200*/  LDG.E.64 R20, desc[UR8][R20.64] ;  /* 0x0000000814147981 */ /* 0x000ee2000c1e1b00 */
[----:B------:R-:W-:Y:S02]  /*0210*/  VIADD R25, R2, 0x40 ;  /* 0x0000004002197836 */ /* 0x000fe40000000000 */
[----:B0-----:R-:W-:-:S04]  /*0220*/  IMAD.WIDE.U32 R4, R3, 0x8, R26 ;  /* 0x0000000803047825 */ /* 0x001fc800078e001a */
[C---:B------:R-:W-:Y:S01]  /*0230*/  IMAD.WIDE.U32 R22, R25.reuse, 0x8, R10 ;  /* 0x0000000819167825 */ /* 0x040fe200078e000a */
[----:B------:R-:W-:Y:S01]  /*0240*/  IADD3 R3, PT, PT, R2, 0x50, RZ ;  /* 0x0000005002037810 */ /* 0x000fe20007ffe0ff */
[----:B---3--:R0:W-:Y:S04]  /*0250*/  STG.E.64 desc[UR8][R4.64], R20 ;  /* 0x0000001404007986 */ /* 0x0081e8000c101b08 */
[----:B------:R-:W3:Y:S01]  /*0260*/  LDG.E.64 R22, desc[UR8][R22.64] ;  /* 0x0000000816167981 */ /* 0x000ee2000c1e1b00 */
[----:B------:R-:W-:-:S04]  /*0270*/  IMAD.WIDE.U32 R14, R25, 0x8, R26 ;  /* 0x00000008190e7825 */ /* 0x000fc800078e001a */
[C---:B-1----:R-:W-:Y:S01]  /*0280*/  IMAD.WIDE.U32 R6, R3.reuse, 0x8, R10 ;  /* 0x0000000803067825 */ /* 0x042fe200078e000a */
[----:B---3--:R1:W-:Y:S05]  /*0290*/  STG.E.64 desc[UR8][R14.64], R22 ;  /* 0x000000160e007986 */ /* 0x0083ea000c101b08 */
[----:B------:R-:W3:Y:S01]  /*02a0*/  LDG.E.64 R6, desc[UR8][R6.64] ;  /* 0x0000000806067981 */ /* 0x000ee2000c1e1b00 */
[----:B--2---:R-:W-:Y:S02]  /*02b0*/  VIADD R19, R2, 0x60 ;  /* 0x0000006002137836 */ /* 0x004fe40000000000 */
[----:B------:R-:W-:-:S04]  /*02c0*/  IMAD.WIDE.U32 R16, R3, 0x8, R26 ;  /* 0x0000000803107825 */ /* 0x000fc800078e001a */
[C---:B------:R-:W-:Y:S01]  /*02d0*/  IMAD.WIDE.U32 R8, R19.reuse, 0x8, R10 ;  /* 0x0000000813087825 */ /* 0x040fe200078e000a */
[----:B---3--:R2:W-:Y:S05]  /*02e0*/  STG.E.64 desc[UR8][R16.64], R6 ;  /* 0x0000000610007986 */ /* 0x0085ea000c101b08 */
[----:B------:R-:W3:Y:S01]  /*02f0*/  LDG.E.64 R8, desc[UR8][R8.64] ;  /* 0x0000000808087981 */ /* 0x000ee2000c1e1b00 */
[----:B------:R-:W-:Y:S02]  /*0300*/  VIADD R3, R2, 0x70 ;  /* 0x0000007002037836 */ /* 0x000fe40000000000 */
[----:B------:R-:W-:-:S04]  /*0310*/  IMAD.WIDE.U32 R18, R19, 0x8, R26 ;  /* 0x0000000813127825 */ /* 0x000fc800078e001a */
[C---:B0-----:R-:W-:Y:S01]  /*0320*/  IMAD.WIDE.U32 R4, R3.reuse, 0x8, R10 ;  /* 0x0000000803047825 */ /* 0x041fe200078e000a */
[----:B------:R-:W-:Y:S01]  /*0330*/  IADD3 R29, PT, PT, R2, 0x80, RZ ;  /* 0x00000080021d7810 */ /* 0x000fe20007ffe0ff */
[----:B---3--:R0:W-:Y:S04]  /*0340*/  STG.E.64 desc[UR8][R18.64], R8 ;  /* 0x0000000812007986 */ /* 0x0081e8000c101b08 */
[----:B------:R-:W3:Y:S01]  /*0350*/  LDG.E.64 R20, desc[UR8][R4.64] ;  /* 0x0000000804147981 */ /* 0x000ee2000c1e1b00 */
[----:B-1----:R-:W-:-:S04]  /*0360*/  IMAD.WIDE.U32 R22, R3, 0x8, R26 ;  /* 0x0000000803167825 */ /* 0x002fc800078e001a */
[C---:B------:R-:W-:Y:S01]  /*0370*/  IMAD.WIDE.U32 R24, R29.reuse, 0x8, R10 ;  /* 0x000000081d187825 */ /* 0x040fe200078e000a */
[----:B---3--:R1:W-:Y:S05]  /*0380*/  STG.E.64 desc[UR8][R22.64], R20 ;  /* 0x0000001416007986 */ /* 0x0083ea000c101b08 */
[----:B------:R-:W3:Y:S01]  /*0390*/  LDG.E.64 R24, desc[UR8][R24.64] ;  /* 0x0000000818187981 */ /* 0x000ee2000c1e1b00 */
[----:B------:R-:W-:Y:S02]  /*03a0*/  VIADD R3, R2, 0x90 ;  /* 0x0000009002037836 */ /* 0x000fe40000000000 */
[----:B--2---:R-:W-:-:S04]  /*03b0*/  IMAD.WIDE.U32 R6, R29, 0x8, R26 ;  /* 0x000000081d067825 */ /* 0x004fc800078e001a */
[C---:B------:R-:W-:Y:S01]  /*03c0*/  IMAD.WIDE.U32 R28, R3.reuse, 0x8, R10 ;  /* 0x00000008031c7825 */ /* 0x040fe200078e000a */
[----:B------:R-:W-:Y:S01]  /*03d0*/  IADD3 R4, PT, PT, R2, 0xa0, RZ ;  /* 0x000000a002047810 */ /* 0x000fe20007ffe0ff */
[----:B---3--:R2:W-:Y:S04]  /*03e0*/  STG.E.64 desc[UR8][R6.64], R24 ;  /* 0x0000001806007986 */ /* 0x0085e8000c101b08 */
[----:B------:R-:W3:Y:S01]  /*03f0*/  LDG.E.64 R28, desc[UR8][R28.64] ;  /* 0x000000081c1c7981 */ /* 0x000ee2000c1e1b00 */
[----:B0-----:R-:W-:-:S04]  /*0400*/  IMAD.WIDE.U32 R8, R3, 0x8, R26 ;  /* 0x0000000803087825 */ /* 0x001fc800078e001a */
[----:B------:R-:W-:Y:S01]  /*0410*/  IMAD.WIDE.U32 R30, R4, 0x8, R10 ;  /* 0x00000008041e7825 */ /* 0x000fe200078e000a */
[----:B---3--:R0:W-:Y:S05]  /*0420*/  STG.E.64 desc[UR8][R8.64], R28 ;  /* 0x0000001c08007986 */ /* 0x0081ea000c101b08 */
[----:B------:R-:W3:Y:S01]  /*0430*/  LDG.E.64 R30, desc[UR8][R30.64] ;  /* 0x000000081e1e7981 */ /* 0x000ee2000c1e1b00 */
[----:B------:R-:W-:Y:S02]  /*0440*/  VIADD R5, R2, 0xb0 ;  /* 0x000000b002057836 */ /* 0x000fe40000000000 */
[----:B-1----:R-:W-:-:S04]  /*0450*/  IMAD.WIDE.U32 R22, R4, 0x8, R26 ;  /* 0x0000000804167825 */ /* 0x002fc800078e001a */
[C---:B------:R-:W-:Y:S01]  /*0460*/  IMAD.WIDE.U32 R32, R5.reuse, 0x8, R10 ;  /* 0x0000000805207825 */ /* 0x040fe200078e000a */
[----:B--2---:R-:W-:Y:S01]  /*0470*/  IADD3 R6, PT, PT, R2, 0xc0, RZ ;  /* 0x000000c002067810 */ /* 0x004fe20007ffe0ff */
[----:B---3--:R1:W-:Y:S04]  /*0480*/  STG.E.64 desc[UR8][R22.64], R30 ;  /* 0x0000001e16007986 */ /* 0x0083e8000c101b08 */
[----:B------:R-:W2:Y:S01]  /*0490*/  LDG.E.64 R32, desc[UR8][R32.64] ;  /* 0x0000000820207981 */ /* 0x000ea2000c1e1b00 */
[----:B------:R-:W-:-:S04]  /*04a0*/  IMAD.WIDE.U32 R24, R5, 0x8, R26 ;  /* 0x0000000805187825 */ /* 0x000fc800078e001a */
[----:B------:R-:W-:Y:S01]  /*04b0*/  IMAD.WIDE.U32 R34, R6, 0x8, R10 ;  /* 0x0000000806227825 */ /* 0x000fe200078e000a */
[----:B--2---:R2:W-:Y:S05]  /*04c0*/  STG.E.64 desc[UR8][R24.64], R32 ;  /* 0x0000002018007986 */ /* 0x0045ea000c101b08 */
        /* <DEDUP_REMOVED lines=8> */
[----:B------:R-:W-:Y:S01]  /*0550*/  IMAD.WIDE.U32 R30, R8, 0x8, R10 ;  /* 0x00000008081e7825 */ /* 0x000fe200078e000a */
[----:B---3--:R0:W-:Y:S05]  /*0560*/  STG.E.64 desc[UR8][R22.64], R28 ;  /* 0x0000001c16007986 */ /* 0x0081ea000c101b08 */
[----:B------:R-:W3:Y:S01]  /*0570*/  LDG.E.64 R30, desc[UR8][R30.64] ;  /* 0x000000081e1e7981 */ /* 0x000ee2000c1e1b00 */
[----:B------:R-:W-:Y:S02]  /*0580*/  VIADD R9, R2, 0xf0 ;  /* 0x000000f002097836 */ /* 0x000fe40000000000 */
[----:B--2---:R-:W-:-:S04]  /*0590*/  IMAD.WIDE.U32 R24, R8, 0x8, R26 ;  /* 0x0000000808187825 */ /* 0x004fc800078e001a */
[C---:B------:R-:W-:Y:S01]  /*05a0*/  IMAD.WIDE.U32 R32, R9.reuse, 0x8, R10 ;  /* 0x0000000809207825 */ /* 0x040fe200078e000a */
[----:B---3--:R0:W-:Y:S05]  /*05b0*/  STG.E.64 desc[UR8][R24.64], R30 ;  /* 0x0000001e18007986 */ /* 0x0081ea000c101b08 */
[----:B------:R-:W2:Y:S01]  /*05c0*/  LDG.E.64 R32, desc[UR8][R32.64] ;  /* 0x0000000820207981 */ /* 0x000ea2000c1e1b00 */
[----:B------:R-:W-:Y:S01]  /*05d0*/  IMAD.WIDE.U32 R26, R9, 0x8, R26 ;  /* 0x00000008091a7825 */ /* 0x000fe200078e001a */
[----:B------:R-:W-:Y:S01]  /*05e0*/  MOV R11, UR5 ;  /* 0x00000005000b7c02 */ /* 0x000fe20008000f00 */
[----:B------:R-:W-:Y:S01]  /*05f0*/  UMOV UR5, 0x1 ;  /* 0x0000000100057882 */ /* 0x000fe20000000000 */
[----:B------:R-:W-:-:S02]  /*0600*/  UMOV UR4, URZ ;  /* 0x000000ff00047c82 */ /* 0x000fc40008000000 */
[----:B--2---:R0:W-:Y:S01]  /*0610*/  STG.E.64 desc[UR8][R26.64], R32 ;  /* 0x000000201a007986 */ /* 0x0041e2000c101b08 */
[----:B------:R-:W-:Y:S06]  /*0620*/  BAR.SYNC.DEFER_BLOCKING 0x0 ;  /* 0x0000000000007b1d */ /* 0x000fec0000010000 */
.L_x_36:
[C---:B------:R-:W-:Y:S01]  /*0630*/  ISETP.GE.U32.AND P0, PT, R2.reuse, 0x100, PT ;  /* 0x000001000200780c */ /* 0x040fe20003f06070 */
[C---:B------:R-:W-:Y:S01]  /*0640*/  VIADD R10, R2.reuse, 0x40 ;  /* 0x00000040020a7836 */ /* 0x040fe20000000000 */
[C---:B01234-:R-:W-:Y:S01]  /*0650*/  IADD3 R28, PT, PT, R2.reuse, 0x50, RZ ;  /* 0x00000050021c7810 */ /* 0x05ffe20007ffe0ff */
[C---:B------:R-:W-:Y:S01]  /*0660*/  VIADD R29, R2.reuse, 0x60 ;  /* 0x00000060021d7836 */ /* 0x040fe20000000000 */
[C---:B------:R-:W-:Y:S01]  /*0670*/  IADD3 R33, PT, PT, R2.reuse, 0x10, RZ ;  /* 0x0000001002217810 */ /* 0x040fe20007ffe0ff */
[----:B------:R-:W-:Y:S01]  /*0680*/  VIADD R39, R2, 0x20 ;  /* 0x0000002002277836 */ /* 0x000fe20000000000 */
[----:B------:R-:W-:Y:S01]  /*0690*/  BSSY.RECONVERGENT B0, `(.L_x_1) ;  /* 0x0000014000007945 */ /* 0x000fe20003800200 */
[----:B------:R-:W-:Y:S01]  /*06a0*/  HFMA2 R35, -RZ, RZ, 0, 0 ;  /* 0x00000000ff237431 */ /* 0x000fe200000001ff */
[----:B------:R-:W-:Y:S01]  /*06b0*/  ISETP.GT.U32.AND P3, PT, R10, 0xff, PT ;  /* 0x000000ff0a00780c */ /* 0x000fe20003f64070 */
[----:B------:R-:W-:Y:S01]  /*06c0*/  VIADD R10, R2, 0x30 ;  /* 0x00000030020a7836 */ /* 0x000fe20000000000 */
[----:B------:R-:W-:-:S02]  /*06d0*/  ISETP.GT.U32.AND P2, PT, R28, 0xff, PT ;  /* 0x000000ff1c00780c */ /* 0x000fc40003f44070 */
[----:B------:R-:W-:Y:S02]  /*06e0*/  ISETP.GT.U32.AND P1, PT, R29, 0xff, PT ;  /* 0x000000ff1d00780c */ /* 0x000fe40003f24070 */
[----:B------:R-:W-:Y:S02]  /*06f0*/  ISETP.GT.U32.AND P6, PT, R33, 0xff, PT ;  /* 0x000000ff2100780c */ /* 0x000fe40003fc4070 */
[----:B------:R-:W-:Y:S02]  /*0700*/  ISETP.GT.U32.AND P4, PT, R39, 0xff, PT ;  /* 0x000000ff2700780c */ /* 0x000fe40003f84070 */
[----:B------:R-:W-:Y:S01]  /*0710*/  MOV R37, RZ ;  /* 0x000000ff00257202 */ /* 0x000fe20000000f00 */
[----:B------:R-:W-:Y:S10]  /*0720*/  @P0 BRA `(.L_x_2) ;  /* 0x0000000000280947 */ /* 0x000ff40003800000 */
[----:B------:R-:W2:Y:S01]  /*0730*/  LDG.E.64 R30, desc[UR8][R12.64] ;  /* 0x000000080c1e7981 */ /* 0x000ea2000c1e1b00 */
[----:B------:R-:W-:Y:S01]  /*0740*/  IMAD.MOV.U32 R37, RZ, RZ, 0x10 ;  /* 0x00000010ff257424 */ /* 0x000fe200078e00ff */
[----:B--2---:R-:W-:-:S04]  /*0750*/  LOP3.LUT P0, RZ, R30, UR5, RZ, 0xc0, !PT ;  /* 0x000000051eff7c12 */ /* 0x004fc8000f80c0ff */
[----:B------:R-:W-:-:S13]  /*0760*/  LOP3.LUT P0, RZ, R31, UR4, RZ, 0xc0, P0 ;  /* 0x000000041fff7c12 */ /* 0x000fda000800c0ff */
[----:B------:R-:W0:Y:S01]  /*0770*/  @P0 LDC.64 R28, c[0x0][0x388] ;  /* 0x0000e200ff1c0b82 */ /* 0x000e220000000a00 */
[----:B------:R-:W-:Y:S01]  /*0780*/  @P0 MOV R37, RZ ;  /* 0x000000ff00250202 */ /* 0x000fe20000000f00 */
[----:B------:R-:W-:Y:S01]  /*0790*/  @P0 IMAD.MOV.U32 R35, RZ, RZ, 0x10 ;  /* 0x00000010ff230424 */ /* 0x000fe200078e00ff */
[----:B0-----:R-:W-:-:S04]  /*07a0*/  @P0 LEA R28, P5, R2, R28, 0x3 ;  /* 0x0000001c021c0211 */ /* 0x001fc800078a18ff */
[----:B------:R-:W-:-:S05]  /*07b0*/  @P0 LEA.HI.X R29, R2, R29, RZ, 0x3, P5 ;  /* 0x0000001d021d0211 */ /* 0x000fca00028f1cff */
[----:B------:R0:W-:Y:S04]  /*07c0*/  @P0 STG.E.64 desc[UR8][R28.64], R30 ;  /* 0x0000001e1c000986 */ /* 0x0001e8000c101b08 */
.L_x_2:
[----:B------:R-:W-:Y:S05]  /*07d0*/  BSYNC.RECONVERGENT B0 ;  /* 0x0000000000007941 */ /* 0x000fea0003800200 */
.L_x_1:
[----:B------:R-:W-:Y:S01]  /*07e0*/  BSSY.RECONVERGENT B0, `(.L_x_3) ;  /* 0x0000011000007945 */ /* 0x000fe20003800200 */
[----:B------:R-:W-:-:S03]  /*07f0*/  ISETP.GT.U32.AND P5, PT, R10, 0xff, PT ;  /* 0x000000ff0a00780c */ /* 0x000fc60003fa4070 */
[----:B------:R-:W-:Y:S10]  /*0800*/  @P6 BRA `(.L_x_4) ;  /* 0x0000000000386947 */ /* 0x000ff40003800000 */
[----:B0-----:R-:W0:Y:S02]  /*0810*/  LDC.64 R28, c[0x0][0x380] ;  /* 0x0000e000ff1c7b82 */ /* 0x001e240000000a00 */
[----:B0-----:R-:W-:-:S06]  /*0820*/  IMAD.WIDE.U32 R32, R33, 0x8, R28 ;  /* 0x0000000821207825 */ /* 0x001fcc00078e001c */
[----:B------:R-:W2:Y:S02]  /*0830*/  LDG.E.64 R32, desc[UR8][R32.64] ;  /* 0x0000000820207981 */ /* 0x000ea4000c1e1b00 */
[----:B--2---:R-:W-:-:S04]  /*0840*/  LOP3.LUT P0, RZ, R32, UR5, RZ, 0xc0, !PT ;  /* 0x0000000520ff7c12 */ /* 0x004fc8000f80c0ff */
[----:B------:R-:W-:-:S13]  /*0850*/  LOP3.LUT P0, RZ, R33, UR4, RZ, 0xc0, P0 ;  /* 0x0000000421ff7c12 */ /* 0x000fda000800c0ff */
[----:B------:R-:W0:Y:S01]  /*0860*/  @P0 LDC.64 R30, c[0x0][0x388] ;  /* 0x0000e200ff1e0b82 */ /* 0x000e220000000a00 */
[C---:B------:R-:W-:Y:S01]  /*0870*/  @P0 IADD3 R41, PT, PT, R2.reuse, R35, RZ ;  /* 0x0000002302290210 */ /* 0x040fe20007ffe0ff */
[----:B------:R-:W-:Y:S01]  /*0880*/  @!P0 IMAD.IADD R43, R2, 0x1, R37 ;  /* 0x00000001022b8824 */ /* 0x000fe200078e0225 */
[----:B------:R-:W-:Y:S01]  /*0890*/  @P0 IADD3 R35, PT, PT, R35, 0x10, RZ ;  /* 0x0000001023230810 */ /* 0x000fe20007ffe0ff */
[----:B------:R-:W-:Y:S02]  /*08a0*/  @!P0 VIADD R37, R37, 0x10 ;  /* 0x0000001025258836 */ /* 0x000fe40000000000 */
[----:B------:R-:W-:-:S04]  /*08b0*/  @!P0 IMAD.WIDE.U32 R28, R43, 0x8, R28 ;  /* 0x000000082b1c8825 */ /* 0x000fc800078e001c */
[----:B0-----:R-:W-:-:S05]  /*08c0*/  @P0 IMAD.WIDE.U32 R30, R41, 0x8, R30 ;  /* 0x00000008291e0825 */ /* 0x001fca00078e001e */
[----:B------:R1:W-:Y:S04]  /*08d0*/  @P0 STG.E.64 desc[UR8][R30.64], R32 ;  /* 0x000000201e000986 */ /* 0x0003e8000c101b08 */
[----:B------:R1:W-:Y:S02]  /*08e0*/  @!P0 STG.E.64 desc[UR8][R28.64], R32 ;  /* 0x000000201c008986 */ /* 0x0003e4000c101b08 */
.L_x_4:
[----:B------:R-:W-:Y:S05]  /*08f0*/  BSYNC.RECONVERGENT B0 ;  /* 0x0000000000007941 */ /* 0x000fea0003800200 */
.L_x_3:
[----:B------:R-:W-:Y:S04]  /*0900*/  BSSY.RECONVERGENT B0, `(.L_x_5) ;  /* 0x0000010000007945 */ /* 0x000fe80003800200 */
[----:B------:R-:W-:Y:S05]  /*0910*/  @P4 BRA `(.L_x_6) ;  /* 0x0000000000384947 */ /* 0x000fea0003800000 */
[----:B01----:R-:W0:Y:S02]  /*0920*/  LDC.64 R28, c[0x0][0x380] ;  /* 0x0000e000ff1c7b82 */ /* 0x003e240000000a00 */
        /* <DEDUP_REMOVED lines=13> */
.L_x_6:
[----:B------:R-:W-:Y:S05]  /*0a00*/  BSYNC.RECONVERGENT B0 ;  /* 0x0000000000007941 */ /* 0x000fea0003800200 */
.L_x_5:
[----:B------:R-:W-:Y:S04]  /*0a10*/  BSSY.RECONVERGENT B0, `(.L_x_7) ;  /* 0x0000010000007945 */ /* 0x000fe80003800200 */
[----:B------:R-:W-:Y:S05]  /*0a20*/  @P5 BRA `(.L_x_8) ;  /* 0x0000000000385947 */ /* 0x000fea0003800000 */
[----:B012---:R-:W0:Y:S02]  /*0a30*/  LDC.64 R28, c[0x0][0x380] ;  /* 0x0000e000ff1c7b82 */ /* 0x007e240000000a00 */
        /* <DEDUP_REMOVED lines=13> */
.L_x_8:
[----:B------:R-:W-:Y:S05]  /*0b10*/  BSYNC.RECONVERGENT B0 ;  /* 0x0000000000007941 */ /* 0x000fea0003800200 */
.L_x_7:
[C---:B------:R-:W-:Y:S01]  /*0b20*/  VIADD R34, R2.reuse, 0x80 ;  /* 0x0000008002227836 */ /* 0x040fe20000000000 */
[----:B------:R-:W-:Y:S01]  /*0b30*/  IADD3 R10, PT, PT, R2, 0x70, RZ ;  /* 0x00000070020a7810 */ /* 0x000fe20007ffe0ff */
[----:B------:R-:W-:Y:S01]  /*0b40*/  BSSY.RECONVERGENT B0, `(.L_x_9) ;  /* 0x0000013000007945 */ /* 0x000fe20003800200 */
[----:B------:R-:W-:Y:S02]  /*0b50*/  ISETP.GT.U32.AND P0, PT, R3, 0xff, PT ;  /* 0x000000ff0300780c */ /* 0x000fe40003f04070 */
[----:B------:R-:W-:Y:S02]  /*0b60*/  ISETP.GT.U32.AND P4, PT, R4, 0xff, PT ;  /* 0x000000ff0400780c */ /* 0x000fe40003f84070 */
[----:B------:R-:W-:Y:S02]  /*0b70*/  ISETP.GT.U32.AND P5, PT, R10, 0xff, PT ;  /* 0x000000ff0a00780c */ /* 0x000fe40003fa4070 */
[----:B------:R-:W-:Y:S01]  /*0b80*/  ISETP.GT.U32.AND P6, PT, R34, 0xff, PT ;  /* 0x000000ff2200780c */ /* 0x000fe20003fc4070 */
[----:B------:R-:W-:-:S12]  /*0b90*/  @P3 BRA `(.L_x_10) ;  /* 0x0000000000343947 */ /* 0x000fd80003800000 */
[----:B-123--:R-:W2:Y:S02]  /*0ba0*/  LDG.E.64 R32, desc[UR8][R14.64] ;  /* 0x000000080e207981 */ /* 0x00eea4000c1e1b00 */
[----:B--2---:R-:W-:-:S04]  /*0bb0*/  LOP3.LUT P3, RZ, R32, UR5, RZ, 0xc0, !PT ;  /* 0x0000000520ff7c12 */ /* 0x004fc8000f86c0ff */
[----:B------:R-:W-:-:S13]  /*0bc0*/  LOP3.LUT P3, RZ, R33, UR4, RZ, 0xc0, P3 ;  /* 0x0000000421ff7c12 */ /* 0x000fda000986c0ff */
[----:B0-----:R-:W0:Y:S01]  /*0bd0*/  @P3 LDC.64 R30, c[0x0][0x388] ;  /* 0x0000e200ff1e3b82 */ /* 0x001e220000000a00 */
[C---:B------:R-:W-:Y:S01]  /*0be0*/  @P3 IADD3 R39, PT, PT, R2.reuse, R35, RZ ;  /* 0x0000002302273210 */ /* 0x040fe20007ffe0ff */
[----:B------:R-:W-:Y:S01]  /*0bf0*/  @!P3 IMAD.IADD R41, R2, 0x1, R37 ;  /* 0x000000010229b824 */ /* 0x000fe200078e0225 */
[----:B------:R-:W-:Y:S01]  /*0c00*/  @P3 IADD3 R35, PT, PT, R35, 0x10, RZ ;  /* 0x0000001023233810 */ /* 0x000fe20007ffe0ff */
[----:B------:R-:W-:-:S04]  /*0c10*/  @!P3 VIADD R37, R37, 0x10 ;  /* 0x000000102525b836 */ /* 0x000fc80000000000 */
[----:B------:R-:W1:Y:S01]  /*0c20*/  @!P3 LDC.64 R28, c[0x0][0x380] ;  /* 0x0000e000ff1cbb82 */ /* 0x000e620000000a00 */
[----:B0-----:R-:W-:-:S05]  /*0c30*/  @P3 IMAD.WIDE.U32 R30, R39, 0x8, R30 ;  /* 0x00000008271e3825 */ /* 0x001fca00078e001e */
[----:B------:R4:W-:Y:S01]  /*0c40*/  @P3 STG.E.64 desc[UR8][R30.64], R32 ;  /* 0x000000201e003986 */ /* 0x0009e2000c101b08 */
[----:B-1----:R-:W-:-:S05]  /*0c50*/  @!P3 IMAD.WIDE.U32 R28, R41, 0x8, R28 ;  /* 0x00000008291cb825 */ /* 0x002fca00078e001c */
[----:B------:R4:W-:Y:S02]  /*0c60*/  @!P3 STG.E.64 desc[UR8][R28.64], R32 ;  /* 0x000000201c00b986 */ /* 0x0009e4000c101b08 */
.L_x_10:
[----:B------:R-:W-:Y:S05]  /*0c70*/  BSYNC.RECONVERGENT B0 ;  /* 0x0000000000007941 */ /* 0x000fea0003800200 */
.L_x_9:
[----:B------:R-:W-:Y:S04]  /*0c80*/  BSSY.RECONVERGENT B0, `(.L_x_11) ;  /* 0x000000f000007945 */ /* 0x000fe80003800200 */
[----:B------:R-:W-:Y:S05]  /*0c90*/  @P2 BRA `(.L_x_12) ;  /* 0x0000000000342947 */ /* 0x000fea0003800000 */
[----:B-1234-:R-:W2:Y:S02]  /*0ca0*/  LDG.E.64 R32, desc[UR8][R16.64] ;  /* 0x0000000810207981 */ /* 0x01eea4000c1e1b00 */
        /* <DEDUP_REMOVED lines=12> */
.L_x_12:
[----:B------:R-:W-:Y:S05]  /*0d70*/  BSYNC.RECONVERGENT B0 ;  /* 0x0000000000007941 */ /* 0x000fea0003800200 */
.L_x_11:
[----:B------:R-:W-:Y:S04]  /*0d80*/  BSSY.RECONVERGENT B0, `(.L_x_13) ;  /* 0x000000f000007945 */ /* 0x000fe80003800200 */
[----:B------:R-:W-:Y:S05]  /*0d90*/  @P1 BRA `(.L_x_14) ;  /* 0x0000000000341947 */ /* 0x000fea0003800000 */
[----:B01234-:R-:W2:Y:S02]  /*0da0*/  LDG.E.64 R28, desc[UR8][R18.64] ;  /* 0x00000008121c7981 */ /* 0x01fea4000c1e1b00 */
[----:B--2---:R-:W-:-:S04]  /*0db0*/  LOP3.LUT P1, RZ, R28, UR5, RZ, 0xc0, !PT ;  /* 0x000000051cff7c12 */ /* 0x004fc8000f82c0ff */
[----:B------:R-:W-:-:S13]  /*0dc0*/  LOP3.LUT P1, RZ, R29, UR4, RZ, 0xc0, P1 ;  /* 0x000000041dff7c12 */ /* 0x000fda000882c0ff */
[----:B------:R-:W0:Y:S01]  /*0dd0*/  @P1 LDC.64 R32, c[0x0][0x388] ;  /* 0x0000e200ff201b82 */ /* 0x000e220000000a00 */
        /* <DEDUP_REMOVED lines=9> */
.L_x_14:
[----:B------:R-:W-:Y:S05]  /*0e70*/  BSYNC.RECONVERGENT B0 ;  /* 0x0000000000007941 */ /* 0x000fea0003800200 */
.L_x_13:
[----:B------:R-:W-:Y:S04]  /*0e80*/  BSSY.RECONVERGENT B0, `(.L_x_15) ;  /* 0x0000010000007945 */ /* 0x000fe80003800200 */
[----:B------:R-:W-:Y:S05]  /*0e90*/  @P5 BRA `(.L_x_16) ;  /* 0x0000000000385947 */ /* 0x000fea0003800000 */
[----:B01234-:R-:W0:Y:S02]  /*0ea0*/  LDC.64 R28, c[0x0][0x380] ;  /* 0x0000e000ff1c7b82 */ /* 0x01fe240000000a00 */
        /* <DEDUP_REMOVED lines=13> */
.L_x_16:
[----:B------:R-:W-:Y:S05]  /*0f80*/  BSYNC.RECONVERGENT B0 ;  /* 0x0000000000007941 */ /* 0x000fea0003800200 */
.L_x_15:
        /* <DEDUP_REMOVED lines=16> */
.L_x_18:
[----:B------:R-:W-:Y:S05]  /*1090*/  BSYNC.RECONVERGENT B0 ;  /* 0x0000000000007941 */ /* 0x000fea0003800200 */
.L_x_17:
[----:B------:R-:W-:Y:S01]  /*10a0*/  BSSY.RECONVERGENT B0, `(.L_x_19) ;  /* 0x0000015000007945 */ /* 0x000fe20003800200 */
[----:B------:R-:W-:Y:S02]  /*10b0*/  ISETP.GT.U32.AND P1, PT, R5, 0xff, PT ;  /* 0x000000ff0500780c */ /* 0x000fe40003f24070 */
[----:B------:R-:W-:Y:S02]  /*10c0*/  ISETP.GT.U32.AND P2, PT, R6, 0xff, PT ;  /* 0x000000ff0600780c */ /* 0x000fe40003f44070 */
[----:B------:R-:W-:Y:S02]  /*10d0*/  ISETP.GT.U32.AND P3, PT, R7, 0xff, PT ;  /* 0x000000ff0700780c */ /* 0x000fe40003f64070 */
[----:B------:R-:W-:Y:S02]  /*10e0*/  ISETP.GT.U32.AND P5, PT, R8, 0xff, PT ;  /* 0x000000ff0800780c */ /* 0x000fe40003fa4070 */
[----:B------:R-:W-:Y:S01]  /*10f0*/  ISETP.GT.U32.AND P6, PT, R9, 0xff, PT ;  /* 0x000000ff0900780c */ /* 0x000fe20003fc4070 */
[----:B------:R-:W-:-:S12]  /*1100*/  @P0 BRA `(.L_x_20) ;  /* 0x0000000000380947 */ /* 0x000fd80003800000 */
        /* <DEDUP_REMOVED lines=14> */
.L_x_20:
[----:B------:R-:W-:Y:S05]  /*11f0*/  BSYNC.RECONVERGENT B0 ;  /* 0x0000000000007941 */ /* 0x000fea0003800200 */
.L_x_19:
        /* <DEDUP_REMOVED lines=16> */
.L_x_22:
[----:B------:R-:W-:Y:S05]  /*1300*/  BSYNC.RECONVERGENT B0 ;  /* 0x0000000000007941 */ /* 0x000fea0003800200 */
.L_x_21:
        /* <DEDUP_REMOVED lines=16> */
.L_x_24:
[----:B------:R-:W-:Y:S05]  /*1410*/  BSYNC.RECONVERGENT B0 ;  /* 0x0000000000007941 */ /* 0x000fea0003800200 */
.L_x_23:
        /* <DEDUP_REMOVED lines=15> */
.L_x_26:
[----:B------:R-:W-:Y:S05]  /*1510*/  BSYNC.RECONVERGENT B0 ;  /* 0x0000000000007941 */ /* 0x000fea0003800200 */
.L_x_25:
        /* <DEDUP_REMOVED lines=15> */
.L_x_28:
[----:B------:R-:W-:Y:S05]  /*1610*/  BSYNC.RECONVERGENT B0 ;  /* 0x0000000000007941 */ /* 0x000fea0003800200 */
.L_x_27:
        /* <DEDUP_REMOVED lines=15> */
.L_x_30:
[----:B------:R-:W-:Y:S05]  /*1710*/  BSYNC.RECONVERGENT B0 ;  /* 0x0000000000007941 */ /* 0x000fea0003800200 */
.L_x_29:
        /* <DEDUP_REMOVED lines=15> */
.L_x_32:
[----:B------:R-:W-:Y:S05]  /*1810*/  BSYNC.RECONVERGENT B0 ;  /* 0x0000000000007941 */ /* 0x000fea0003800200 */
.L_x_31:
[----:B------:R-:W-:Y:S01]  /*1820*/  ISETP.NE.AND P0, PT, R35, RZ, PT ;  /* 0x000000ff2300720c */ /* 0x000fe20003f05270 */
[----:B------:R-:W-:-:S12]  /*1830*/  BSSY.RECONVERGENT B0, `(.L_x_33) ;  /* 0x000001e000007945 */ /* 0x000fd80003800200 */
[----:B------:R-:W-:Y:S05]  /*1840*/  @!P0 BRA `(.L_x_34) ;  /* 0x0000000000708947 */ /* 0x000fea0003800000 */
[----:B------:R-:W5:Y:S01]  /*1850*/  LDCU.128 UR12, c[0x0][0x380] ;  /* 0x00007000ff0c77ac */ /* 0x000f620008000c00 */
[----:B------:R-:W-:Y:S01]  /*1860*/  IADD3 R34, P0, PT, R2, R37, RZ ;  /* 0x0000002502227210 */ /* 0x000fe20007f1e0ff */
[----:B01234-:R-:W-:Y:S02]  /*1870*/  HFMA2 R32, -RZ, RZ, 0, 0 ;  /* 0x00000000ff207431 */ /* 0x01ffe400000001ff */
[----:B------:R-:W-:Y:S01]  /*1880*/  IMAD.MOV.U32 R10, RZ, RZ, RZ ;  /* 0x000000ffff0a7224 */ /* 0x000fe200078e00ff */
[----:B------:R-:W-:Y:S02]  /*1890*/  IADD3.X R29, PT, PT, RZ, RZ, RZ, P0, !PT ;  /* 0x000000ffff1d7210 */ /* 0x000fe400007fe4ff */
[----:B-----5:R-:W-:Y:S02]  /*18a0*/  LEA R33, P1, R34, UR12, 0x3 ;  /* 0x0000000c22217c11 */ /* 0x020fe4000f8218ff */
[----:B------:R-:W-:Y:S02]  /*18b0*/  LEA R36, P2, R2, UR14, 0x3 ;  /* 0x0000000e02247c11 */ /* 0x000fe4000f8418ff */
[----:B------:R-:W-:-:S02]  /*18c0*/  LEA.HI.X R34, R34, UR13, R29, 0x3, P1 ;  /* 0x0000000d22227c11 */ /* 0x000fc400088f1c1d */
[----:B------:R-:W-:-:S09]  /*18d0*/  LEA.HI.X R37, R2, UR15, RZ, 0x3, P2 ;  /* 0x0000000f02257c11 */ /* 0x000fd200090f1cff */
.L_x_35:
[----:B------:R-:W-:-:S04]  /*18e0*/  IADD3 R28, P1, PT, R2, R10, RZ ;  /* 0x0000000a021c7210 */ /* 0x000fc80007f3e0ff */
[----:B------:R-:W-:Y:S01]  /*18f0*/  ISETP.GT.U32.AND P0, PT, R28, 0xff, PT ;  /* 0x000000ff1c00780c */ /* 0x000fe20003f04070 */
[----:B------:R-:W-:-:S05]  /*1900*/  IMAD.X R28, RZ, RZ, R32, P1 ;  /* 0x000000ffff1c7224 */ /* 0x000fca00008e0620 */
[----:B------:R-:W-:-:S13]  /*1910*/  ISETP.GT.U32.AND.EX P0, PT, R28, RZ, PT, P0 ;  /* 0x000000ff1c00720c */ /* 0x000fda0003f04100 */
[----:B------:R-:W-:Y:S01]  /*1920*/  @!P0 MOV R28, R36 ;  /* 0x00000024001c8202 */ /* 0x000fe20000000f00 */
[----:B------:R-:W-:-:S06]  /*1930*/  @!P0 IMAD.MOV.U32 R29, RZ, RZ, R37 ;  /* 0x000000ffff1d8224 */ /* 0x000fcc00078e0025 */
[----:B------:R-:W2:Y:S01]  /*1940*/  @!P0 LDG.E.64 R28, desc[UR8][R28.64] ;  /* 0x000000081c1c8981 */ /* 0x000ea2000c1e1b00 */
[----:B------:R-:W-:Y:S01]  /*1950*/  @!P0 MOV R30, R33 ;  /* 0x00000021001e8202 */ /* 0x000fe20000000f00 */
[----:B------:R-:W-:Y:S01]  /*1960*/  @!P0 IMAD.MOV.U32 R31, RZ, RZ, R34 ;  /* 0x000000ffff1f8224 */ /* 0x000fe200078e0022 */
[----:B------:R-:W-:Y:S02]  /*1970*/  IADD3 R10, P1, PT, R10, 0x10, RZ ;  /* 0x000000100a0a7810 */ /* 0x000fe40007f3e0ff */
[----:B------:R-:W-:Y:S02]  /*1980*/  IADD3 R33, P2, PT, R33, 0x80, RZ ;  /* 0x0000008021217810 */ /* 0x000fe40007f5e0ff */
[----:B------:R-:W-:Y:S02]  /*1990*/  IADD3.X R32, PT, PT, RZ, R32, RZ, P1, !PT ;  /* 0x00000020ff207210 */ /* 0x000fe40000ffe4ff */
[----:B------:R-:W-:Y:S02]  /*19a0*/  IADD3 R36, P1, PT, R36, 0x80, RZ ;  /* 0x0000008024247810 */ /* 0x000fe40007f3e0ff */
[----:B------:R-:W-:-:S03]  /*19b0*/  IADD3.X R34, PT, PT, RZ, R34, RZ, P2, !PT ;  /* 0x00000022ff227210 */ /* 0x000fc600017fe4ff */
[----:B------:R-:W-:Y:S01]  /*19c0*/  IMAD.X R37, RZ, RZ, R37, P1 ;  /* 0x000000ffff257224 */ /* 0x000fe200008e0625 */
[----:B--2---:R0:W-:Y:S01]  /*19d0*/  @!P0 STG.E.64 desc[UR8][R30.64], R28 ;  /* 0x0000001c1e008986 */ /* 0x0041e2000c101b08 */
[----:B------:R-:W-:-:S04]  /*19e0*/  ISETP.GE.U32.AND P0, PT, R10, R35, PT ;  /* 0x000000230a00720c */ /* 0x000fc80003f06070 */
[----:B------:R-:W-:-:S13]  /*19f0*/  ISETP.GE.U32.AND.EX P0, PT, R32, RZ, PT, P0 ;  /* 0x000000ff2000720c */ /* 0x000fda0003f06100 */
[----:B0-----:R-:W-:Y:S05]  /*1a00*/  @!P0 BRA `(.L_x_35) ;  /* 0xfffffffc00b48947 */ /* 0x001fea000383ffff */
.L_x_34:
[----:B------:R-:W-:Y:S05]  /*1a10*/  BSYNC.RECONVERGENT B0 ;  /* 0x0000000000007941 */ /* 0x000fea0003800200 */
.L_x_33:
[----:B------:R-:W-:Y:S01]  /*1a20*/  BAR.SYNC.DEFER_BLOCKING 0x0 ;  /* 0x0000000000007b1d */ /* 0x000fe20000010000 */
[----:B------:R-:W-:Y:S02]  /*1a30*/  USHF.L.U64.HI UR4, UR5, 0x1, UR4 ;  /* 0x0000000105047899 */ /* 0x000fe40008010204 */
[----:B------:R-:W-:-:S04]  /*1a40*/  USHF.L.U32 UR5, UR5, 0x1, URZ ;  /* 0x0000000105057899 */ /* 0x000fc800080006ff */
[----:B------:R-:W-:-:S04]  /*1a50*/  UISETP.NE.U32.AND UP0, UPT, UR5, URZ, UPT ;  /* 0x000000ff0500728c */ /* 0x000fc8000bf05070 */
[----:B------:R-:W-:-:S09]  /*1a60*/  UISETP.NE.AND.EX UP0, UPT, UR4, URZ, UPT, UP0 ;  /* 0x000000ff0400728c */ /* 0x000fd2000bf05300 */
[----:B------:R-:W-:Y:S05]  /*1a70*/  BRA.U UP0, `(.L_x_36) ;  /* 0xffffffe900ec7547 */ /* 0x000fea000b83ffff */
[----:B------:R-:W5:Y:S01]  /*1a80*/  LDG.E.64 R12, desc[UR8][R12.64] ;  /* 0x000000080c0c7981 */ /* 0x000f62000c1e1b00 */
[----:B------:R-:W-:Y:S01]  /*1a90*/  IMAD.U32 R19, R2, 0x8, R1 ;  /* 0x0000000802137824 */ /* 0x000fe200078e0001 */
[----:B------:R-:W0:Y:S02]  /*1aa0*/  S2R R8, SR_TID.X ;  /* 0x0000000000087919 */ /* 0x000e240000002100 */
[----:B0-----:R-:W-:-:S05]  /*1ab0*/  IMAD R4, R11, R0, R8 ;  /* 0x000000000b047224 */ /* 0x001fca00078e0208 */
[----:B------:R-:W-:Y:S01]  /*1ac0*/  LEA R14, R4, R1, 0x3 ;  /* 0x00000001040e7211 */ /* 0x000fe200078e18ff */
[----:B------:R-:W0:Y:S01]  /*1ad0*/  S2UR UR6, SR_CgaCtaId ;  /* 0x00000000000679c3 */ /* 0x000e220000008800 */
[----:B------:R-:W-:-:S07]  /*1ae0*/  UMOV UR4, 0x400 ;  /* 0x0000040000047882 */ /* 0x000fce0000000000 */
[----:B------:R-:W-:Y:S06]  /*1af0*/  BAR.SYNC.DEFER_BLOCKING 0x0 ;  /* 0x0000000000007b1d */ /* 0x000fec0000010000 */
[----:B-----5:R1:W-:Y:S04]  /*1b00*/  STL.64 [R19], R12 ;  /* 0x0000000c13007387 */ /* 0x0203e80000100a00 */
[----:B------:R-:W5:Y:S01]  /*1b10*/  LDL.64 R2, [R14] ;  /* 0x000000000e027983 */ /* 0x000f620000100a00 */
[----:B------:R-:W-:Y:S01]  /*1b20*/  UIADD3 UR5, UPT, UPT, UR4, 0x4, URZ ;  /* 0x0000000404057890 */ /* 0x000fe2000fffe0ff */
[----:B------:R-:W-:Y:S01]  /*1b30*/  IMAD.MOV.U32 R4, RZ, RZ, 0x45b356 ;  /* 0x0045b356ff047424 */ /* 0x000fe200078e00ff */
[----:B0-----:R-:W-:Y:S01]  /*1b40*/  ULEA UR4, UR6, UR4, 0x18 ;  /* 0x0000000406047291 */ /* 0x001fe2000f8ec0ff */
[----:B------:R-:W-:Y:S01]  /*1b50*/  ISETP.GE.U32.AND P0, PT, R11, 0x2, PT ;  /* 0x000000020b00780c */ /* 0x000fe20003f06070 */
[----:B------:R-:W-:-:S06]  /*1b60*/  ULEA UR5, UR6, UR5, 0x18 ;  /* 0x0000000506057291 */ /* 0x000fcc000f8ec0ff */
[----:B------:R-:W-:Y:S01]  /*1b70*/  LEA R9, R8, UR5, 0x2 ;  /* 0x0000000508097c11 */ /* 0x000fe2000f8e10ff */
[----:B------:R1:W-:Y:S01]  /*1b80*/  STS [UR4], R4 ;  /* 0x00000004ff007988 */ /* 0x0003e20008000804 */
[----:B------:R-:W-:Y:S06]  /*1b90*/  BAR.SYNC.DEFER_BLOCKING 0x0 ;  /* 0x0000000000007b1d */ /* 0x000fec0000010000 */
[----:B-----5:R-:W0:Y:S02]  /*1ba0*/  I2F.U64 R2, R2 ;  /* 0x0000000200027312 */ /* 0x020e240000301000 */
[----:B0-----:R1:W-:Y:S01]  /*1bb0*/  STS [R9], R2 ;  /* 0x0000000209007388 */ /* 0x0013e20000000800 */
[----:B------:R-:W-:Y:S06]  /*1bc0*/  BAR.SYNC.DEFER_BLOCKING 0x0 ;  /* 0x0000000000007b1d */ /* 0x000fec0000010000 */
[----:B------:R-:W-:Y:S05]  /*1bd0*/  @!P0 BRA `(.L_x_37) ;  /* 0x0000000000308947 */ /* 0x000fea0003800000 */
[----:B-1----:R-:W-:-:S07]  /*1be0*/  MOV R2, R11 ;  /* 0x0000000b00027202 */ /* 0x002fce0000000f00 */
.L_x_38:
[----:B------:R-:W-:-:S04]  /*1bf0*/  SHF.R.U32.HI R5, RZ, 0x1, R2 ;  /* 0x00000001ff057819 */ /* 0x000fc80000011602 */
[----:B------:R-:W-:-:S13]  /*1c00*/  ISETP.GE.U32.AND P0, PT, R8, R5, PT ;  /* 0x000000050800720c */ /* 0x000fda0003f06070 */
[----:B------:R-:W-:Y:S01]  /*1c10*/  @!P0 IMAD R3, R5, 0x4, R9 ;  /* 0x0000000405038824 */ /* 0x000fe200078e0209 */
[----:B------:R-:W-:Y:S05]  /*1c20*/  @!P0 LDS R4, [R9] ;  /* 0x0000000009048984 */ /* 0x000fea0000000800 */
[----:B------:R-:W0:Y:S02]  /*1c30*/  @!P0 LDS R3, [R3] ;  /* 0x0000000003038984 */ /* 0x000e240000000800 */
[----:B0-----:R-:W-:-:S05]  /*1c40*/  @!P0 FMNMX R4, R3, R4, PT ;  /* 0x0000000403048209 */ /* 0x001fca0003800000 */
[----:B------:R0:W-:Y:S01]  /*1c50*/  @!P0 STS [R9], R4 ;  /* 0x0000000409008388 */ /* 0x0001e20000000800 */
[----:B------:R-:W-:Y:S01]  /*1c60*/  BAR.SYNC.DEFER_BLOCKING 0x0 ;  /* 0x0000000000007b1d */ /* 0x000fe20000010000 */
[----:B------:R-:W-:Y:S02]  /*1c70*/  ISETP.GT.U32.AND P0, PT, R2, 0x3, PT ;  /* 0x000000030200780c */ /* 0x000fe40003f04070 */
[----:B------:R-:W-:-:S11]  /*1c80*/  MOV R2, R5 ;  /* 0x0000000500027202 */ /* 0x000fd60000000f00 */
[----:B0-----:R-:W-:Y:S05]  /*1c90*/  @P0 BRA `(.L_x_38) ;  /* 0xfffffffc00d40947 */ /* 0x001fea000383ffff */
.L_x_37:
[----:B------:R-:W0:Y:S01]  /*1ca0*/  S2UR UR5, SR_CgaCtaId ;  /* 0x00000000000579c3 */ /* 0x000e220000008800 */
[----:B------:R-:W-:Y:S01]  /*1cb0*/  ISETP.NE.AND P0, PT, R8, RZ, PT ;  /* 0x000000ff0800720c */ /* 0x000fe20003f05270 */
[----:B------:R-:W-:Y:S01]  /*1cc0*/  UMOV UR4, 0x400 ;  /* 0x0000040000047882 */ /* 0x000fe20000000000 */
[----:B------:R-:W-:Y:S01]  /*1cd0*/  IMAD.U32 R17, R0, 0x4, R1 ;  /* 0x0000000400117824 */ /* 0x000fe200078e0001 */
[----:B0-----:R-:W-:-:S10]  /*1ce0*/  ULEA UR4, UR5, UR4, 0x18 ;  /* 0x0000000405047291 */ /* 0x001fd4000f8ec0ff */
[----:B------:R-:W0:Y:S01]  /*1cf0*/  @!P0 LDS R10, [UR4+0x4] ;  /* 0x00000404ff0a8984 */ /* 0x000e220008000800 */
[----:B------:R-:W-:Y:S06]  /*1d00*/  BAR.SYNC.DEFER_BLOCKING 0x0 ;  /* 0x0000000000007b1d */ /* 0x000fec0000010000 */
[----:B------:R-:W5:Y:S01]  /*1d10*/  LDS R0, [UR4] ;  /* 0x00000004ff007984 */ /* 0x000f620008000800 */
[----:B0-----:R-:W0:Y:S03]  /*1d20*/  @!P0 F2I.U32.TRUNC.NTZ R10, R10 ;  /* 0x0000000a000a8305 */ /* 0x001e26000020f000 */
[----:B0-----:R-:W-:Y:S04]  /*1d30*/  @!P0 STL [R17+0x80], R10 ;  /* 0x0000800a11008387 */ /* 0x001fe80000100800 */
[----:B------:R-:W5:Y:S01]  /*1d40*/  @!P0 LDL.64 R6, [R1+0x80] ;  /* 0x0000800001068983 */ /* 0x000f620000100a00 */
[----:B-1----:R-:W0:Y:S01]  /*1d50*/  LDC.64 R4, c[0x0][0x388] ;  /* 0x0000e200ff047b82 */ /* 0x002e220000000a00 */
[----:B------:R-:W-:Y:S01]  /*1d60*/  HFMA2 R3, -RZ, RZ, 0, 0 ;  /* 0x00000000ff037431 */ /* 0x000fe200000001ff */
[----:B-----5:R-:W-:-:S05]  /*1d70*/  VIMNMX3.U32 R2, R0, R6, R7, PT ;  /* 0x000000060002720f */ /* 0x020fca0003800007 */
[----:B------:R-:W-:Y:S04]  /*1d80*/  STS [UR4], R2 ;  /* 0x00000002ff007988 */ /* 0x000fe80008000804 */
[----:B0-----:R-:W-:Y:S01]  /*1d90*/  STG.E.64 desc[UR8][R4.64], R2 ;  /* 0x0000000204007986 */ /* 0x001fe2000c101b08 */
[----:B------:R-:W-:Y:S06]  /*1da0*/  BAR.SYNC.DEFER_BLOCKING 0x0 ;  /* 0x0000000000007b1d */ /* 0x000fec0000010000 */
[----:B------:R-:W0:Y:S02]  /*1db0*/  LDS R0, [UR4] ;  /* 0x00000004ff007984 */ /* 0x000e240008000800 */
[----:B0-----:R-:W-:-:S04]  /*1dc0*/  ISETP.NE.U32.AND P0, PT, R12, R0, PT ;  /* 0x000000000c00720c */ /* 0x001fc80003f05070 */
[----:B------:R-:W-:-:S13]  /*1dd0*/  ISETP.NE.AND.EX P0, PT, R13, RZ, PT, P0 ;  /* 0x000000ff0d00720c */ /* 0x000fda0003f05300 */
[----:B------:R-:W0:Y:S02]  /*1de0*/  @!P0 LDC.64 R12, c[0x0][0x380] ;  /* 0x0000e000ff0c8b82 */ /* 0x000e240000000a00 */
[----:B0-----:R-:W-:-:S06]  /*1df0*/  @!P0 IMAD.WIDE.U32 R12, R8, 0x8, R12 ;  /* 0x00000008080c8825 */ /* 0x001fcc00078e000c */
[----:B------:R-:W5:Y:S01]  /*1e00*/  @!P0 LDG.E.64 R12, desc[UR8][R12.64+0x80] ;  /* 0x000080080c0c8981 */ /* 0x000f62000c1e1b00 */
[----:B------:R-:W-:-:S05]  /*1e10*/  IMAD.MOV.U32 R2, RZ, RZ, 0x45b356 ;  /* 0x0045b356ff027424 */ /* 0x000fca00078e00ff */
[----:B------:R0:W-:Y:S01]  /*1e20*/  STS [UR4], R2 ;  /* 0x00000002ff007988 */ /* 0x0001e20008000804 */
[----:B------:R-:W-:Y:S06]  /*1e30*/  BAR.SYNC.DEFER_BLOCKING 0x0 ;  /* 0x0000000000007b1d */ /* 0x000fec0000010000 */
[----:B-----5:R0:W-:Y:S04]  /*1e40*/  @!P0 STL.64 [R19], R12 ;  /* 0x0000000c13008387 */ /* 0x0201e80000100a00 */
[----:B------:R-:W5:Y:S01]  /*1e50*/  LDL.64 R14, [R14] ;  /* 0x000000000e0e7983 */ /* 0x000f620000100a00 */
[----:B------:R-:W-:Y:S01]  /*1e60*/  ISETP.GE.U32.AND P0, PT, R11, 0x2, PT ;  /* 0x000000020b00780c */ /* 0x000fe20003f06070 */
[----:B-----5:R-:W1:Y:S02]  /*1e70*/  I2F.U64 R0, R14 ;  /* 0x0000000e00007312 */ /* 0x020e640000301000 */
[----:B-1----:R0:W-:Y:S01]  /*1e80*/  STS [R9], R0 ;  /* 0x0000000009007388 */ /* 0x0021e20000000800 */
[----:B------:R-:W-:Y:S09]  /*1e90*/  BAR.SYNC.DEFER_BLOCKING 0x0 ;  /* 0x0000000000007b1d */ /* 0x000ff20000010000 */
[----:B------:R-:W-:Y:S05]  /*1ea0*/  @!P0 BRA `(.L_x_39) ;  /* 0x00000000002c8947 */ /* 0x000fea0003800000 */
.L_x_40:
[----:B------:R-:W-:-:S04]  /*1eb0*/  SHF.R.U32.HI R4, RZ, 0x1, R11 ;  /* 0x00000001ff047819 */ /* 0x000fc8000001160b */
[----:B------:R-:W-:-:S13]  /*1ec0*/  ISETP.GE.U32.AND P0, PT, R8, R4, PT ;  /* 0x000000040800720c */ /* 0x000fda0003f06070 */
[----:B0-----:R-:W-:Y:S01]  /*1ed0*/  @!P0 LEA R0, R4, R9, 0x2 ;  /* 0x0000000904008211 */ /* 0x001fe200078e10ff */
[----:B------:R-:W-:Y:S05]  /*1ee0*/  @!P0 LDS R3, [R9] ;  /* 0x0000000009038984 */ /* 0x000fea0000000800 */
[----:B------:R-:W0:Y:S02]  /*1ef0*/  @!P0 LDS R0, [R0] ;  /* 0x0000000000008984 */ /* 0x000e240000000800 */
[----:B0-----:R-:W-:-:S05]  /*1f00*/  @!P0 FMNMX R2, R0, R3, PT ;  /* 0x0000000300028209 */ /* 0x001fca0003800000 */
[----:B------:R1:W-:Y:S01]  /*1f10*/  @!P0 STS [R9], R2 ;  /* 0x0000000209008388 */ /* 0x0003e20000000800 */
[----:B------:R-:W-:Y:S01]  /*1f20*/  BAR.SYNC.DEFER_BLOCKING 0x0 ;  /* 0x0000000000007b1d */ /* 0x000fe20000010000 */
[----:B------:R-:W-:Y:S01]  /*1f30*/  ISETP.GT.U32.AND P0, PT, R11, 0x3, PT ;  /* 0x000000030b00780c */ /* 0x000fe20003f04070 */
[----:B------:R-:W-:-:S12]  /*1f40*/  IMAD.MOV.U32 R11, RZ, RZ, R4 ;  /* 0x000000ffff0b7224 */ /* 0x000fd800078e0004 */
[----:B-1----:R-:W-:Y:S05]  /*1f50*/  @P0 BRA `(.L_x_40) ;  /* 0xfffffffc00d40947 */ /* 0x002fea000383ffff */
.L_x_39:
[----:B------:R-:W1:Y:S01]  /*1f60*/  S2UR UR5, SR_CgaCtaId ;  /* 0x00000000000579c3 */ /* 0x000e620000008800 */
[----:B------:R-:W-:Y:S01]  /*1f70*/  ISETP.NE.AND P0, PT, R8, RZ, PT ;  /* 0x000000ff0800720c */ /* 0x000fe20003f05270 */
[----:B------:R-:W-:Y:S02]  /*1f80*/  UMOV UR4, 0x400 ;  /* 0x0000040000047882 */ /* 0x000fe40000000000 */
[----:B-1----:R-:W-:-:S10]  /*1f90*/  ULEA UR4, UR5, UR4, 0x18 ;  /* 0x0000000405047291 */ /* 0x002fd4000f8ec0ff */
[----:B------:R-:W1:Y:S01]  /*1fa0*/  @!P0 LDS R8, [UR4+0x4] ;  /* 0x00000404ff088984 */ /* 0x000e620008000800 */
[----:B------:R-:W-:Y:S06]  /*1fb0*/  BAR.SYNC.DEFER_BLOCKING 0x0 ;  /* 0x0000000000007b1d */ /* 0x000fec0000010000 */
[----:B0-----:R-:W0:Y:S01]  /*1fc0*/  LDS R0, [UR4] ;  /* 0x00000004ff007984 */ /* 0x001e220008000800 */
[----:B-1----:R-:W1:Y:S03]  /*1fd0*/  @!P0 F2I.U32.TRUNC.NTZ R8, R8 ;  /* 0x0000000800088305 */ /* 0x002e66000020f000 */
[----:B-1----:R-:W-:Y:S04]  /*1fe0*/  @!P0 STL [R17+0x80], R8 ;  /* 0x0000800811008387 */ /* 0x002fe80000100800 */
[----:B------:R-:W0:Y:S01]  /*1ff0*/  @!P0 LDL.64 R6, [R1+0x80] ;  /* 0x0000800001068983 */ /* 0x000e220000100a00 */
[----:B------:R-:W1:Y:S01]  /*2000*/  LDC.64 R4, c[0x0][0x388] ;  /* 0x0000e200ff047b82 */ /* 0x000e620000000a00 */
[----:B------:R-:W-:-:S02]  /*2010*/  MOV R3, RZ ;  /* 0x000000ff00037202 */ /* 0x000fc40000000f00 */
[----:B0-----:R-:W-:-:S05]  /*2020*/  VIMNMX3.U32 R2, R0, R6, R7, PT ;  /* 0x000000060002720f */ /* 0x001fca0003800007 */
[----:B------:R-:W-:Y:S04]  /*2030*/  STS [UR4], R2 ;  /* 0x00000002ff007988 */ /* 0x000fe80008000804 */
[----:B-1----:R-:W-:Y:S01]  /*2040*/  STG.E.64 desc[UR8][R4.64+0x8], R2 ;  /* 0x0000080204007986 */ /* 0x002fe2000c101b08 */
[----:B------:R-:W-:Y:S06]  /*2050*/  BAR.SYNC.DEFER_BLOCKING 0x0 ;  /* 0x0000000000007b1d */ /* 0x000fec0000010000 */
[----:B------:R-:W-:Y:S05]  /*2060*/  EXIT ;  /* 0x000000000000794d */ /* 0x000fea0003800000 */
.L_x_41:
        /* <DEDUP_REMOVED lines=9> */
.L_x_60:


//--------------------- .text._Z5mergePmS_j4Lock  --------------------------
	.section	.text._Z5mergePmS_j4Lock,"ax",@progbits
	.align	128
        .global         _Z5mergePmS_j4Lock
        .type           _Z5mergePmS_j4Lock,@function
        .size           _Z5mergePmS_j4Lock,(.L_x_61 - _Z5mergePmS_j4Lock)
        .other          _Z5mergePmS_j4Lock,@"STO_CUDA_ENTRY STV_DEFAULT"
_Z5mergePmS_j4Lock:
.text._Z5mergePmS_j4Lock:
[----:B------:R-:W0:Y:S08]  /*0000*/  LDC R1, c[0x0][0x37c] ;  /* 0x0000df00ff017b82 */ /* 0x000e300000000800 */
[----:B------:R-:W1:Y:S01]  /*0010*/  LDC R19, c[0x0][0x390] ;  /* 0x0000e400ff137b82 */ /* 0x000e620000000800 */
[----:B------:R-:W2:Y:S01]  /*0020*/  LDCU.64 UR38, c[0x0][0x358] ;  /* 0x00006b00ff2677ac */ /* 0x000ea20008000a00 */
[----:B0-----:R-:W-:-:S06]  /*0030*/  VIADD R1, R1, 0xffffff70 ;  /* 0xffffff7001017836 */ /* 0x001fcc0000000000 */
[----:B------:R-:W1:Y:S02]  /*0040*/  LDC.64 R8, c[0x0][0x380] ;  /* 0x0000e000ff087b82 */ /* 0x000e640000000a00 */
[----:B-1----:R-:W-:-:S06]  /*0050*/  IMAD.WIDE.U32 R8, R19, 0x8, R8 ;  /* 0x0000000813087825 */ /* 0x002fcc00078e0008 */
[----:B--2---:R-:W2:Y:S01]  /*0060*/  LDG.E.64 R8, desc[UR38][R8.64] ;  /* 0x0000002608087981 */ /* 0x004ea2000c1e1b00 */
[----:B------:R-:W0:Y:S01]  /*0070*/  LDCU UR44, c[0x0][0x2fc] ;  /* 0x00005f80ff2c77ac */ /* 0x000e220008000800 */
[----:B------:R-:W1:Y:S01]  /*0080*/  S2UR UR45, SR_CTAID.X ;  /* 0x00000000002d79c3 */ /* 0x000e620000002500 */
[----:B------:R-:W-:Y:S01]  /*0090*/  IMAD R19, R19, 0x8, R1 ;  /* 0x0000000813137824 */ /* 0x000fe200078e0201 */
[----:B------:R-:W1:Y:S01]  /*00a0*/  S2R R2, SR_TID.X ;  /* 0x0000000000027919 */ /* 0x000e620000002100 */
[----:B------:R-:W3:Y:S05]  /*00b0*/  LDCU UR40, c[0x0][0x360] ;  /* 0x00006c00ff2877ac */ /* 0x000eea0008000800 */
[----:B------:R-:W1:Y:S02]  /*00c0*/  LDC R3, c[0x0][0x360] ;  /* 0x0000d800ff037b82 */ /* 0x000e640000000800 */
[----:B-1----:R-:W-:-:S04]  /*00d0*/  IMAD R18, R3, UR45, R2 ;  /* 0x0000002d03127c24 */ /* 0x002fc8000f8e0202 */
[----:B------:R-:W-:Y:S02]  /*00e0*/  IMAD R18, R18, 0x8, R1 ;  /* 0x0000000812127824 */ /* 0x000fe400078e0201 */
[----:B------:R-:W1:Y:S01]  /*00f0*/  S2UR UR6, SR_CgaCtaId ;  /* 0x00000000000679c3 */ /* 0x000e620000008800 */
[----:B------:R-:W-:-:S07]  /*0100*/  UMOV UR4, 0x400 ;  /* 0x0000040000047882 */ /* 0x000fce0000000000 */
[----:B------:R-:W4:Y:S01]  /*0110*/  S2UR UR7, SR_CgaCtaId ;  /* 0x00000000000779c3 */ /* 0x000f220000008800 */
[----:B------:R-:W-:-:S07]  /*0120*/  UMOV UR42, 0x400 ;  /* 0x00000400002a7882 */ /* 0x000fce0000000000 */
[----:B------:R-:W-:Y:S06]  /*0130*/  BAR.SYNC.DEFER_BLOCKING 0x0 ;  /* 0x0000000000007b1d */ /* 0x000fec0000010000 */
[----:B--2---:R2:W-:Y:S04]  /*0140*/  STL.64 [R19], R8 ;  /* 0x0000000813007387 */ /* 0x0045e80000100a00 */
[----:B------:R-:W5:Y:S01]  /*0150*/  LDL.64 R4, [R18] ;  /* 0x0000000012047983 */ /* 0x000f620000100a00 */
[----:B------:R-:W-:Y:S01]  /*0160*/  UIADD3 UR5, UPT, UPT, UR4, 0x4, URZ ;  /* 0x0000000404057890 */ /* 0x000fe2000fffe0ff */
[----:B------:R-:W-:Y:S01]  /*0170*/  IMAD.MOV.U32 R3, RZ, RZ, 0x45b356 ;  /* 0x0045b356ff037424 */ /* 0x000fe200078e00ff */
[----:B-1----:R-:W-:Y:S01]  /*0180*/  ULEA UR4, UR6, UR4, 0x18 ;  /* 0x0000000406047291 */ /* 0x002fe2000f8ec0ff */
[----:B------:R-:W-:Y:S01]  /*0190*/  ISETP.NE.AND P0, PT, R2, RZ, PT ;  /* 0x000000ff0200720c */ /* 0x000fe20003f05270 */
[----:B------:R-:W-:-:S02]  /*01a0*/  ULEA UR5, UR6, UR5, 0x18 ;  /* 0x0000000506057291 */ /* 0x000fc4000f8ec0ff */
[----:B---3--:R-:W-:Y:S02]  /*01b0*/  UISETP.GE.U32.AND UP0, UPT, UR40, 0x2, UPT ;  /* 0x000000022800788c */ /* 0x008fe4000bf06070 */
[----:B----4-:R-:W-:Y:S02]  /*01c0*/  ULEA UR42, UR7, UR42, 0x18 ;  /* 0x0000002a072a7291 */ /* 0x010fe4000f8ec0ff */
[----:B------:R-:W-:Y:S01]  /*01d0*/  LEA R0, R2, UR5, 0x2 ;  /* 0x0000000502007c11 */ /* 0x000fe2000f8e10ff */
[----:B------:R2:W-:Y:S01]  /*01e0*/  STS [UR4], R3 ;  /* 0x00000003ff007988 */ /* 0x0005e20008000804 */
[----:B------:R-:W-:Y:S06]  /*01f0*/  BAR.SYNC.DEFER_BLOCKING 0x0 ;  /* 0x0000000000007b1d */ /* 0x000fec0000010000 */
[----:B-----5:R-:W1:Y:S02]  /*0200*/  I2F.U64 R5, R4 ;  /* 0x0000000400057312 */ /* 0x020e640000301000 */
[----:B-1----:R2:W-:Y:S01]  /*0210*/  STS [R0], R5 ;  /* 0x0000000500007388 */ /* 0x0025e20000000800 */
[----:B------:R-:W-:Y:S06]  /*0220*/  BAR.SYNC.DEFER_BLOCKING 0x0 ;  /* 0x0000000000007b1d */ /* 0x000fec0000010000 */
[----:B0-----:R-:W-:Y:S05]  /*0230*/  BRA.U !UP0, `(.L_x_42) ;  /* 0x0000000108307547 */ /* 0x001fea000b800000 */
[----:B--2---:R-:W-:-:S07]  /*0240*/  MOV R3, UR40 ;  /* 0x0000002800037c02 */ /* 0x004fce0008000f00 */
.L_x_43:
        /* <DEDUP_REMOVED lines=8> */
[----:B------:R-:W-:Y:S01]  /*02d0*/  ISETP.GT.U32.AND P1, PT, R3, 0x3, PT ;  /* 0x000000030300780c */ /* 0x000fe20003f24070 */
[----:B------:R-:W-:-:S12]  /*02e0*/  IMAD.MOV.U32 R3, RZ, RZ, R7 ;  /* 0x000000ffff037224 */ /* 0x000fd800078e0007 */
[----:B0-----:R-:W-:Y:S05]  /*02f0*/  @P1 BRA `(.L_x_43) ;  /* 0xfffffffc00d41947 */ /* 0x001fea000383ffff */
.L_x_42:
[----:B--2---:R-:W0:Y:S01]  /*0300*/  @!P0 LDS R3, [UR42+0x4] ;  /* 0x0000042aff038984 */ /* 0x004e220008000800 */
[----:B------:R-:W-:Y:S01]  /*0310*/  R2UR UR41, R1 ;  /* 0x00000000012972ca */ /* 0x000fe200000e0000 */
[----:B------:R-:W-:-:S12]  /*0320*/  BAR.SYNC.DEFER_BLOCKING 0x0 ;  /* 0x0000000000007b1d */ /* 0x000fd80000010000 */
[----:B------:R-:W-:-:S04]  /*0330*/  UIADD3 UR41, UPT, UPT, UR41, 0x80, URZ ;  /* 0x0000008029297890 */ /* 0x000fc8000fffe0ff */
[----:B------:R-:W-:Y:S01]  /*0340*/  ULEA UR41, UR45, UR41, 0x2 ;  /* 0x000000292d297291 */ /* 0x000fe2000f8e10ff */
[----:B------:R-:W1:Y:S01]  /*0350*/  LDS R0, [UR42] ;  /* 0x0000002aff007984 */ /* 0x000e620008000800 */
[----:B0-----:R-:W0:Y:S07]  /*0360*/  @!P0 F2I.U32.TRUNC.NTZ R3, R3 ;  /* 0x0000000300038305 */ /* 0x001e2e000020f000 */
[----:B0-----:R0:W-:Y:S04]  /*0370*/  @!P0 STL [UR41], R3 ;  /* 0x00000003ff008987 */ /* 0x0011e80008100829 */
[----:B------:R-:W1:Y:S01]  /*0380*/  @!P0 LDL.64 R16, [R1+0x80] ;  /* 0x0000800001108983 */ /* 0x000e620000100a00 */
[----:B------:R-:W2:Y:S01]  /*0390*/  LDC.64 R6, c[0x0][0x388] ;  /* 0x0000e200ff067b82 */ /* 0x000ea20000000a00 */
[----:B------:R-:W-:Y:S01]  /*03a0*/  IMAD.MOV.U32 R5, RZ, RZ, RZ ;  /* 0x000000ffff057224 */ /* 0x000fe200078e00ff */
[----:B------:R-:W3:Y:S01]  /*03b0*/  LDCU UR43, c[0x0][0x2f8] ;  /* 0x00005f00ff2b77ac */ /* 0x000ee20008000800 */
[----:B------:R-:W-:Y:S01]  /*03c0*/  R2UR UR4, R1 ;  /* 0x00000000010472ca */ /* 0x000fe200000e0000 */
[----:B------:R-:W-:Y:S01]  /*03d0*/  HFMA2 R11, -RZ, RZ, 0, 5.9604644775390625e-08 ;  /* 0x00000001ff0b7431 */ /* 0x000fe200000001ff */
[----:B------:R-:W-:Y:S01]  /*03e0*/  BSSY B0, `(.L_x_44) ;  /* 0x000000f000007945 */ /* 0x000fe20003800000 */
[----:B------:R-:W4:Y:S10]  /*03f0*/  LDCU.64 UR36, c[0x0][0x398] ;  /* 0x00007300ff2477ac */ /* 0x000f340008000a00 */
[----:B---3--:R-:W-:-:S04]  /*0400*/  UIADD3 UR43, UP0, UP1, UR4, 0x88, UR43 ;  /* 0x00000088042b7890 */ /* 0x008fc8000f91e02b */
[----:B------:R-:W-:Y:S01]  /*0410*/  UIADD3.X UR44, UPT, UPT, URZ, URZ, UR44, UP0, UP1 ;  /* 0x000000ffff2c7290 */ /* 0x000fe200087e242c */
[----:B-1----:R-:W-:-:S05]  /*0420*/  VIMNMX3.U32 R4, R0, R16, R17, PT ;  /* 0x000000100004720f */ /* 0x002fca0003800011 */
[----:B------:R0:W-:Y:S04]  /*0430*/  STS [UR42], R4 ;  /* 0x00000004ff007988 */ /* 0x0001e8000800082a */
[----:B--2---:R0:W-:Y:S01]  /*0440*/  STG.E.64 desc[UR38][R6.64], R4 ;  /* 0x0000000406007986 */ /* 0x0041e2000c101b26 */
[----:B----4-:R-:W-:Y:S06]  /*0450*/  BAR.SYNC.DEFER_BLOCKING 0x0 ;  /* 0x0000000000007b1d */ /* 0x010fec0000010000 */
.L_x_45:
[----:B0-----:R-:W-:Y:S02]  /*0460*/  IMAD.U32 R4, RZ, RZ, UR36 ;  /* 0x00000024ff047e24 */ /* 0x001fe4000f8e00ff */
[----:B------:R-:W-:Y:S01]  /*0470*/  IMAD.U32 R5, RZ, RZ, UR37 ;  /* 0x00000025ff057e24 */ /* 0x000fe2000f8e00ff */
[----:B------:R-:W-:Y:S05]  /*0480*/  YIELD ;  /* 0x0000000000007946 */ /* 0x000fea0003800000 */
[----:B------:R-:W-:-:S05]  /*0490*/  IMAD.MOV.U32 R10, RZ, RZ, RZ ;  /* 0x000000ffff0a7224 */ /* 0x000fca00078e00ff */
[----:B------:R-:W2:Y:S02]  /*04a0*/  ATOMG.E.CAS.STRONG.GPU PT, R4, [R4], R10, R11 ;  /* 0x0000000a040473a9 */ /* 0x000ea400001ee10b */
[----:B--2---:R-:W-:-:S13]  /*04b0*/  ISETP.NE.AND P0, PT, R4, RZ, PT ;  /* 0x000000ff0400720c */ /* 0x004fda0003f05270 */
[----:B------:R-:W-:Y:S05]  /*04c0*/  @P0 BRA `(.L_x_45) ;  /* 0xfffffffc00e40947 */ /* 0x000fea000383ffff */
[----:B------:R-:W-:Y:S05]  /*04d0*/  BSYNC B0 ;  /* 0x0000000000007941 */ /* 0x000fea0003800000 */
.L_x_44:
[----:B------:R-:W0:Y:S02]  /*04e0*/  LDS R3, [UR42] ;  /* 0x0000002aff037984 */ /* 0x000e240008000800 */
[----:B0-----:R-:W-:-:S04]  /*04f0*/  ISETP.NE.U32.AND P0, PT, R8, R3, PT ;  /* 0x000000030800720c */ /* 0x001fc80003f05070 */
[----:B------:R-:W-:-:S13]  /*0500*/  ISETP.NE.AND.EX P0, PT, R9, RZ, PT, P0 ;  /* 0x000000ff0900720c */ /* 0x000fda0003f05300 */
[----:B------:R-:W-:Y:S05]  /*0510*/  @P0 BRA `(.L_x_46) ;  /* 0x00000000008c0947 */ /* 0x000fea0003800000 */
[----:B------:R-:W0:Y:S01]  /*0520*/  LDC R10, c[0x0][0x390] ;  /* 0x0000e400ff0a7b82 */ /* 0x000e220000000800 */
[----:B------:R-:W-:Y:S01]  /*0530*/  MOV R0, 0x170 ;  /* 0x0000017000007802 */ /* 0x000fe20000000f00 */
[----:B------:R-:W1:Y:S01]  /*0540*/  LDCU.64 UR4, c[0x4][0x168] ;  /* 0x01002d00ff0477ac */ /* 0x000e620008000a00 */
[----:B------:R-:W-:Y:S02]  /*0550*/  IMAD.U32 R6, RZ, RZ, UR43 ;  /* 0x0000002bff067e24 */ /* 0x000fe4000f8e00ff */
[----:B------:R-:W-:-:S03]  /*0560*/  IMAD.U32 R7, RZ, RZ, UR44 ;  /* 0x0000002cff077e24 */ /* 0x000fc6000f8e00ff */
[----:B------:R2:W3:Y:S01]  /*0570*/  LDC.64 R8, c[0x4][R0] ;  /* 0x0100000000087b82 */ /* 0x0004e20000000a00 */
[----:B-1----:R-:W-:Y:S01]  /*0580*/  MOV R4, UR4 ;  /* 0x0000000400047c02 */ /* 0x002fe20008000f00 */
[----:B------:R-:W-:Y:S01]  /*0590*/  IMAD.U32 R5, RZ, RZ, UR5 ;  /* 0x00000005ff057e24 */ /* 0x000fe2000f8e00ff */
[----:B0-----:R2:W-:Y:S06]  /*05a0*/  STL [R1+0x88], R10 ;  /* 0x0000880a01007387 */ /* 0x0015ec0000100800 */
[----:B------:R-:W-:-:S07]  /*05b0*/  LEPC R20, `(.L_x_47) ;  /* 0x000000001014794e */ /* 0x000fce0000000000 */
[----:B--23--:R-:W-:Y:S05]  /*05c0*/  CALL.ABS.NOINC R8 ;  /* 0x0000000008007343 */ /* 0x00cfea0003c00000 */
.L_x_47:
[----:B------:R-:W-:Y:S01]  /*05d0*/  MOV R0, UR45 ;  /* 0x0000002d00007c02 */ /* 0x000fe20008000f00 */
[----:B------:R-:W0:Y:S01]  /*05e0*/  LDCU.64 UR4, c[0x4][0x168] ;  /* 0x01002d00ff0477ac */ /* 0x000e220008000a00 */
[----:B------:R-:W-:Y:S01]  /*05f0*/  MOV R22, 0x170 ;  /* 0x0000017000167802 */ /* 0x000fe20000000f00 */
[----:B------:R-:W-:Y:S01]  /*0600*/  IMAD.U32 R6, RZ, RZ, UR43 ;  /* 0x0000002bff067e24 */ /* 0x000fe2000f8e00ff */
[----:B------:R-:W-:Y:S01]  /*0610*/  MOV R7, UR44 ;  /* 0x0000002c00077c02 */ /* 0x000fe20008000f00 */
[----:B------:R1:W-:Y:S01]  /*0620*/  STL [R1+0x88], R0 ;  /* 0x0000880001007387 */ /* 0x0003e20000100800 */
[----:B------:R1:W2:Y:S01]  /*0630*/  LDC.64 R8, c[0x4][R22] ;  /* 0x0100000016087b82 */ /* 0x0002a20000000a00 */
[----:B0-----:R-:W-:Y:S02]  /*0640*/  IMAD.U32 R4, RZ, RZ, UR4 ;  /* 0x00000004ff047e24 */ /* 0x001fe4000f8e00ff */
[----:B-1----:R-:W-:-:S07]  /*0650*/  IMAD.U32 R5, RZ, RZ, UR5 ;  /* 0x00000005ff057e24 */ /* 0x002fce000f8e00ff */
[----:B------:R-:W-:-:S07]  /*0660*/  LEPC R20, `(.L_x_48) ;  /* 0x000000001014794e */ /* 0x000fce0000000000 */
[----:B--2---:R-:W-:Y:S05]  /*0670*/  CALL.ABS.NOINC R8 ;  /* 0x0000000008007343 */ /* 0x004fea0003c00000 */
.L_x_48:
[----:B------:R0:W-:Y:S01]  /*0680*/  STL [R1+0x88], R2 ;  /* 0x0000880201007387 */ /* 0x0001e20000100800 */
[----:B------:R0:W1:Y:S01]  /*0690*/  LDC.64 R8, c[0x4][R22] ;  /* 0x0100000016087b82 */ /* 0x0000620000000a00 */
[----:B------:R-:W2:Y:S01]  /*06a0*/  LDCU.64 UR4, c[0x4][0x168] ;  /* 0x01002d00ff0477ac */ /* 0x000ea20008000a00 */
[----:B------:R-:W-:Y:S01]  /*06b0*/  IMAD.U32 R6, RZ, RZ, UR43 ;  /* 0x0000002bff067e24 */ /* 0x000fe2000f8e00ff */
[----:B------:R-:W-:Y:S01]  /*06c0*/  MOV R7, UR44 ;  /* 0x0000002c00077c02 */ /* 0x000fe20008000f00 */
[----:B--2---:R-:W-:Y:S02]  /*06d0*/  IMAD.U32 R4, RZ, RZ, UR4 ;  /* 0x00000004ff047e24 */ /* 0x004fe4000f8e00ff */
[----:B0-----:R-:W-:-:S07]  /*06e0*/  IMAD.U32 R5, RZ, RZ, UR5 ;  /* 0x00000005ff057e24 */ /* 0x001fce000f8e00ff */
[----:B------:R-:W-:-:S07]  /*06f0*/  LEPC R20, `(.L_x_49) ;  /* 0x000000001014794e */ /* 0x000fce0000000000 */
[----:B-1----:R-:W-:Y:S05]  /*0700*/  CALL.ABS.NOINC R8 ;  /* 0x0000000008007343 */ /* 0x002fea0003c00000 */
.L_x_49:
[----:B------:R-:W0:Y:S02]  /*0710*/  LDC.64 R8, c[0x0][0x380] ;  /* 0x0000e000ff087b82 */ /* 0x000e240000000a00 */
[----:B0-----:R-:W-:-:S06]  /*0720*/  IMAD.WIDE.U32 R8, R2, 0x8, R8 ;  /* 0x0000000802087825 */ /* 0x001fcc00078e0008 */
[----:B------:R-:W2:Y:S04]  /*0730*/  LDG.E.64 R8, desc[UR38][R8.64+0x80] ;  /* 0x0000802608087981 */ /* 0x000ea8000c1e1b00 */
[----:B--2---:R0:W-:Y:S02]  /*0740*/  STL.64 [R19], R8 ;  /* 0x0000000813007387 */ /* 0x0041e40000100a00 */
.L_x_46:
[----:B0-----:R-:W2:Y:S01]  /*0750*/  LDL.64 R18, [R18] ;  /* 0x0000000012127983 */ /* 0x001ea20000100a00 */
[----:B------:R-:W0:Y:S01]  /*0760*/  S2UR UR5, SR_CgaCtaId ;  /* 0x00000000000579c3 */ /* 0x000e220000008800 */
[----:B------:R-:W-:Y:S01]  /*0770*/  UMOV UR6, 0x400 ;  /* 0x0000040000067882 */ /* 0x000fe20000000000 */
[----:B------:R-:W-:Y:S01]  /*0780*/  UMOV UR4, 0x400 ;  /* 0x0000040000047882 */ /* 0x000fe20000000000 */
[----:B------:R-:W-:Y:S01]  /*0790*/  UIADD3 UR6, UPT, UPT, UR6, 0x4, URZ ;  /* 0x0000000406067890 */ /* 0x000fe2000fffe0ff */
[----:B------:R-:W-:Y:S02]  /*07a0*/  IMAD.MOV.U32 R0, RZ, RZ, 0x45b356 ;  /* 0x0045b356ff007424 */ /* 0x000fe400078e00ff */
[----:B------:R-:W-:Y:S02]  /*07b0*/  IMAD.U32 R3, RZ, RZ, UR40 ;  /* 0x00000028ff037e24 */ /* 0x000fe4000f8e00ff */
[----:B------:R-:W1:Y:S03]  /*07c0*/  S2UR UR7, SR_CgaCtaId ;  /* 0x00000000000779c3 */ /* 0x000e660000008800 */
[----:B------:R-:W-:-:S05]  /*07d0*/  ISETP.GE.U32.AND P0, PT, R3, 0x2, PT ;  /* 0x000000020300780c */ /* 0x000fca0003f06070 */
[----:B------:R-:W3:Y:S01]  /*07e0*/  LDC.64 R4, c[0x0][0x398] ;  /* 0x0000e600ff047b82 */ /* 0x000ee20000000a00 */
[----:B0-----:R-:W-:Y:S02]  /*07f0*/  ULEA UR4, UR5, UR4, 0x18 ;  /* 0x0000000405047291 */ /* 0x001fe4000f8ec0ff */
[----:B-1----:R-:W-:-:S07]  /*0800*/  ULEA UR6, UR7, UR6, 0x18 ;  /* 0x0000000607067291 */ /* 0x002fce000f8ec0ff */
[----:B------:R0:W-:Y:S01]  /*0810*/  STS [UR4], R0 ;  /* 0x00000000ff007988 */ /* 0x0001e20008000804 */
[----:B------:R-:W-:-:S03]  /*0820*/  LEA R6, R2, UR6, 0x2 ;  /* 0x0000000602067c11 */ /* 0x000fc6000f8e10ff */
[----:B---3--:R0:W5:Y:S01]  /*0830*/  ATOMG.E.EXCH.STRONG.GPU PT, RZ, desc[UR38][R4.64], RZ ;  /* 0x800000ff04ff79a8 */ /* 0x008162000c1ef126 */
[----:B------:R-:W-:Y:S05]  /*0840*/  WARPSYNC.ALL ;  /* 0x0000000000007948 */ /* 0x000fea0003800000 */
[----:B------:R-:W-:Y:S06]  /*0850*/  BAR.SYNC.DEFER_BLOCKING 0x0 ;  /* 0x0000000000007b1d */ /* 0x000fec0000010000 */
[----:B--2---:R-:W1:Y:S02]  /*0860*/  I2F.U64 R19, R18 ;  /* 0x0000001200137312 */ /* 0x004e640000301000 */
[----:B-1----:R0:W-:Y:S01]  /*0870*/  STS [R6], R19 ;  /* 0x0000001306007388 */ /* 0x0021e20000000800 */
[----:B------:R-:W-:Y:S06]  /*0880*/  BAR.SYNC.DEFER_BLOCKING 0x0 ;  /* 0x0000000000007b1d */ /* 0x000fec0000010000 */
[----:B------:R-:W-:Y:S05]  /*0890*/  @!P0 BRA `(.L_x_50) ;  /* 0x0000000000308947 */ /* 0x000fea0003800000 */
.L_x_51:
[----:B------:R-:W-:Y:S02]  /*08a0*/  USHF.R.U32.HI UR4, URZ, 0x1, UR40 ;  /* 0x00000001ff047899 */ /* 0x000fe40008011628 */
[----:B------:R-:W-:-:S04]  /*08b0*/  UISETP.GT.U32.AND UP0, UPT, UR40, 0x3, UPT ;  /* 0x000000032800788c */ /* 0x000fc8000bf04070 */
[----:B------:R-:W-:Y:S01]  /*08c0*/  ISETP.GE.U32.AND P0, PT, R2, UR4, PT ;  /* 0x0000000402007c0c */ /* 0x000fe2000bf06070 */
[----:B-1----:R-:W-:Y:S01]  /*08d0*/  IMAD.U32 R3, RZ, RZ, UR4 ;  /* 0x00000004ff037e24 */ /* 0x002fe2000f8e00ff */
[----:B------:R-:W-:-:S11]  /*08e0*/  UMOV UR40, UR4 ;  /* 0x0000000400287c82 */ /* 0x000fd60008000000 */
[----:B0-----:R-:W-:Y:S02]  /*08f0*/  @!P0 LEA R0, R3, R6, 0x2 ;  /* 0x0000000603008211 */ /* 0x001fe400078e10ff */
[----:B------:R-:W-:Y:S04]  /*0900*/  @!P0 LDS R3, [R6] ;  /* 0x0000000006038984 */ /* 0x000fe80000000800 */
[----:B------:R-:W0:Y:S02]  /*0910*/  @!P0 LDS R0, [R0] ;  /* 0x0000000000008984 */ /* 0x000e240000000800 */
[----:B0-----:R-:W-:-:S05]  /*0920*/  @!P0 FMNMX R3, R0, R3, PT ;  /* 0x0000000300038209 */ /* 0x001fca0003800000 */
[----:B------:R1:W-:Y:S01]  /*0930*/  @!P0 STS [R6], R3 ;  /* 0x0000000306008388 */ /* 0x0003e20000000800 */
[----:B------:R-:W-:Y:S06]  /*0940*/  BAR.SYNC.DEFER_BLOCKING 0x0 ;  /* 0x0000000000007b1d */ /* 0x000fec0000010000 */
[----:B------:R-:W-:Y:S05]  /*0950*/  BRA.U UP0, `(.L_x_51) ;  /* 0xfffffffd00d07547 */ /* 0x000fea000b83ffff */
.L_x_50:
[----:B------:R-:W2:Y:S01]  /*0960*/  S2UR UR5, SR_CgaCtaId ;  /* 0x00000000000579c3 */ /* 0x000ea20000008800 */
[----:B------:R-:W-:Y:S01]  /*0970*/  ISETP.NE.AND P0, PT, R2, RZ, PT ;  /* 0x000000ff0200720c */ /* 0x000fe20003f05270 */
[----:B------:R-:W-:Y:S02]  /*0980*/  UMOV UR4, 0x400 ;  /* 0x0000040000047882 */ /* 0x000fe40000000000 */
[----:B--2---:R-:W-:-:S10]  /*0990*/  ULEA UR40, UR5, UR4, 0x18 ;  /* 0x0000000405287291 */ /* 0x004fd4000f8ec0ff */
[----:B-1----:R-:W1:Y:S01]  /*09a0*/  @!P0 LDS R3, [UR40+0x4] ;  /* 0x00000428ff038984 */ /* 0x002e620008000800 */
[----:B------:R-:W-:Y:S06]  /*09b0*/  BAR.SYNC.DEFER_BLOCKING 0x0 ;  /* 0x0000000000007b1d */ /* 0x000fec0000010000 */
[----:B0-----:R-:W0:Y:S01]  /*09c0*/  LDS R0, [UR40] ;  /* 0x00000028ff007984 */ /* 0x001e220008000800 */
[----:B-1----:R-:W1:Y:S03]  /*09d0*/  @!P0 F2I.U32.TRUNC.NTZ R3, R3 ;  /* 0x0000000300038305 */ /* 0x002e66000020f000 */
[----:B-1----:R1:W-:Y:S04]  /*09e0*/  @!P0 STL [UR41], R3 ;  /* 0x00000003ff008987 */ /* 0x0023e80008100829 */
[----:B------:R-:W0:Y:S01]  /*09f0*/  @!P0 LDL.64 R16, [R1+0x80] ;  /* 0x0000800001108983 */ /* 0x000e220000100a00 */
[----:B------:R-:W2:Y:S01]  /*0a00*/  LDC.64 R4, c[0x0][0x388] ;  /* 0x0000e200ff047b82 */ /* 0x000ea20000000a00 */
[----:B------:R-:W-:Y:S01]  /*0a10*/  BSSY B0, `(.L_x_52) ;  /* 0x000000f000007945 */ /* 0x000fe20003800000 */
[----:B------:R-:W-:Y:S01]  /*0a20*/  IMAD.MOV.U32 R7, RZ, RZ, 0x1 ;  /* 0x00000001ff077424 */ /* 0x000fe200078e00ff */
[----:B------:R-:W3:Y:S01]  /*0a30*/  LDCU.64 UR36, c[0x0][0x398] ;  /* 0x00007300ff2477ac */ /* 0x000ee20008000a00 */
[----:B0-----:R-:W-:Y:S01]  /*0a40*/  VIMNMX3.U32 R16, R0, R16, R17, PT ;  /* 0x000000100010720f */ /* 0x001fe20003800011 */
[----:B------:R-:W-:-:S04]  /*0a50*/  IMAD.MOV.U32 R17, RZ, RZ, RZ ;  /* 0x000000ffff117224 */ /* 0x000fc800078e00ff */
[----:B------:R1:W-:Y:S04]  /*0a60*/  STS [UR40], R16 ;  /* 0x00000010ff007988 */ /* 0x0003e80008000828 */
[----:B--2---:R1:W-:Y:S01]  /*0a70*/  STG.E.64 desc[UR38][R4.64+0x8], R16 ;  /* 0x0000081004007986 */ /* 0x0043e2000c101b26 */
[----:B---3--:R-:W-:Y:S06]  /*0a80*/  BAR.SYNC.DEFER_BLOCKING 0x0 ;  /* 0x0000000000007b1d */ /* 0x008fec0000010000 */
.L_x_53:
[----:B-1----:R-:W-:Y:S01]  /*0a90*/  IMAD.U32 R4, RZ, RZ, UR36 ;  /* 0x00000024ff047e24 */ /* 0x002fe2000f8e00ff */
[----:B------:R-:W-:Y:S01]  /*0aa0*/  MOV R5, UR37 ;  /* 0x0000002500057c02 */ /* 0x000fe20008000f00 */
[----:B------:R-:W-:Y:S01]  /*0ab0*/  IMAD.MOV.U32 R6, RZ, RZ, RZ ;  /* 0x000000ffff067224 */ /* 0x000fe200078e00ff */
[----:B------:R-:W-:Y:S05]  /*0ac0*/  YIELD ;  /* 0x0000000000007946 */ /* 0x000fea0003800000 */
[----:B------:R-:W2:Y:S02]  /*0ad0*/  ATOMG.E.CAS.STRONG.GPU PT, R4, [R4], R6, R7 ;  /* 0x00000006040473a9 */ /* 0x000ea400001ee107 */
[----:B--2---:R-:W-:-:S13]  /*0ae0*/  ISETP.NE.AND P0, PT, R4, RZ, PT ;  /* 0x000000ff0400720c */ /* 0x004fda0003f05270 */
[----:B------:R-:W-:Y:S05]  /*0af0*/  @P0 BRA `(.L_x_53) ;  /* 0xfffffffc00e40947 */ /* 0x000fea000383ffff */
[----:B------:R-:W-:Y:S05]  /*0b00*/  BSYNC B0 ;  /* 0x0000000000007941 */ /* 0x000fea0003800000 */
.L_x_52:
[----:B------:R-:W0:Y:S01]  /*0b10*/  LDS R3, [UR40] ;  /* 0x00000028ff037984 */ /* 0x000e220008000800 */
[----:B------:R-:W-:Y:S01]  /*0b20*/  BSSY.RECONVERGENT B6, `(.L_x_54) ;  /* 0x0000022000067945 */ /* 0x000fe20003800200 */
[----:B0-----:R-:W-:-:S04]  /*0b30*/  ISETP.NE.U32.AND P0, PT, R8, R3, PT ;  /* 0x000000030800720c */ /* 0x001fc80003f05070 */
[----:B------:R-:W-:-:S13]  /*0b40*/  ISETP.NE.AND.EX P0, PT, R9, RZ, PT, P0 ;  /* 0x000000ff0900720c */ /* 0x000fda0003f05300 */
[----:B------:R-:W-:Y:S05]  /*0b50*/  @P0 BRA `(.L_x_55) ;  /* 0x0000000000780947 */ /* 0x000fea0003800000 */
[----:B------:R-:W0:Y:S01]  /*0b60*/  LDC R0, c[0x0][0x390] ;  /* 0x0000e400ff007b82 */ /* 0x000e220000000800 */
[----:B------:R-:W-:Y:S01]  /*0b70*/  MOV R16, 0x170 ;  /* 0x0000017000107802 */ /* 0x000fe20000000f00 */
[----:B------:R-:W1:Y:S01]  /*0b80*/  LDCU.64 UR4, c[0x4][0x168] ;  /* 0x01002d00ff0477ac */ /* 0x000e620008000a00 */
[----:B------:R-:W-:Y:S01]  /*0b90*/  MOV R6, UR43 ;  /* 0x0000002b00067c02 */ /* 0x000fe20008000f00 */
[----:B------:R-:W-:-:S04]  /*0ba0*/  IMAD.U32 R7, RZ, RZ, UR44 ;  /* 0x0000002cff077e24 */ /* 0x000fc8000f8e00ff */
[----:B------:R2:W3:Y:S01]  /*0bb0*/  LDC.64 R8, c[0x4][R16] ;  /* 0x0100000010087b82 */ /* 0x0004e20000000a00 */
[----:B-1----:R-:W-:Y:S02]  /*0bc0*/  IMAD.U32 R4, RZ, RZ, UR4 ;  /* 0x00000004ff047e24 */ /* 0x002fe4000f8e00ff */
[----:B------:R-:W-:Y:S01]  /*0bd0*/  IMAD.U32 R5, RZ, RZ, UR5 ;  /* 0x00000005ff057e24 */ /* 0x000fe2000f8e00ff */
[----:B0-----:R2:W-:Y:S06]  /*0be0*/  STL [R1+0x88], R0 ;  /* 0x0000880001007387 */ /* 0x0015ec0000100800 */
[----:B------:R-:W-:-:S07]  /*0bf0*/  LEPC R20, `(.L_x_56) ;  /* 0x000000001014794e */ /* 0x000fce0000000000 */
[----:B--23-5:R-:W-:Y:S05]  /*0c00*/  CALL.ABS.NOINC R8 ;  /* 0x0000000008007343 */ /* 0x02cfea0003c00000 */
.L_x_56:
[----:B------:R-:W-:Y:S01]  /*0c10*/  IMAD.U32 R0, RZ, RZ, UR45 ;  /* 0x0000002dff007e24 */ /* 0x000fe2000f8e00ff */
[----:B------:R0:W1:Y:S01]  /*0c20*/  LDC.64 R8, c[0x4][R16] ;  /* 0x0100000010087b82 */ /* 0x0000620000000a00 */
[----:B------:R-:W2:Y:S01]  /*0c30*/  LDCU.64 UR4, c[0x4][0x168] ;  /* 0x01002d00ff0477ac */ /* 0x000ea20008000a00 */
[----:B------:R-:W-:Y:S02]  /*0c40*/  IMAD.U32 R6, RZ, RZ, UR43 ;  /* 0x0000002bff067e24 */ /* 0x000fe4000f8e00ff */
[----:B------:R0:W-:Y:S01]  /*0c50*/  STL [R1+0x88], R0 ;  /* 0x0000880001007387 */ /* 0x0001e20000100800 */
[----:B------:R-:W-:Y:S02]  /*0c60*/  IMAD.U32 R7, RZ, RZ, UR44 ;  /* 0x0000002cff077e24 */ /* 0x000fe4000f8e00ff */
[----:B--2---:R-:W-:Y:S01]  /*0c70*/  IMAD.U32 R4, RZ, RZ, UR4 ;  /* 0x00000004ff047e24 */ /* 0x004fe2000f8e00ff */
[----:B0-----:R-:W-:-:S07]  /*0c80*/  MOV R5, UR5 ;  /* 0x0000000500057c02 */ /* 0x001fce0008000f00 */
[----:B------:R-:W-:-:S07]  /*0c90*/  LEPC R20, `(.L_x_57) ;  /* 0x000000001014794e */ /* 0x000fce0000000000 */
[----:B-1----:R-:W-:Y:S05]  /*0ca0*/  CALL.ABS.NOINC R8 ;  /* 0x0000000008007343 */ /* 0x002fea0003c00000 */
.L_x_57:
[----:B------:R0:W-:Y:S01]  /*0cb0*/  STL [R1+0x88], R2 ;  /* 0x0000880201007387 */ /* 0x0001e20000100800 */
[----:B------:R-:W1:Y:S01]  /*0cc0*/  LDC.64 R16, c[0x4][R16] ;  /* 0x0100000010107b82 */ /* 0x000e620000000a00 */
[----:B------:R-:W2:Y:S01]  /*0cd0*/  LDCU.64 UR4, c[0x4][0x168] ;  /* 0x01002d00ff0477ac */ /* 0x000ea20008000a00 */
[----:B------:R-:W-:Y:S02]  /*0ce0*/  IMAD.U32 R6, RZ, RZ, UR43 ;  /* 0x0000002bff067e24 */ /* 0x000fe4000f8e00ff */
[----:B------:R-:W-:Y:S02]  /*0cf0*/  IMAD.U32 R7, RZ, RZ, UR44 ;  /* 0x0000002cff077e24 */ /* 0x000fe4000f8e00ff */
[----:B--2---:R-:W-:Y:S01]  /*0d00*/  IMAD.U32 R4, RZ, RZ, UR4 ;  /* 0x00000004ff047e24 */ /* 0x004fe2000f8e00ff */
[----:B0-----:R-:W-:-:S07]  /*0d10*/  MOV R5, UR5 ;  /* 0x0000000500057c02 */ /* 0x001fce0008000f00 */
[----:B------:R-:W-:-:S07]  /*0d20*/  LEPC R20, `(.L_x_55) ;  /* 0x000000001014794e */ /* 0x000fce0000000000 */
[----:B-1----:R-:W-:Y:S05]  /*0d30*/  CALL.ABS.NOINC R16 ;  /* 0x0000000010007343 */ /* 0x002fea0003c00000 */
.L_x_55:
[----:B------:R-:W-:Y:S05]  /*0d40*/  BSYNC.RECONVERGENT B6 ;  /* 0x0000000000067941 */ /* 0x000fea0003800200 */
.L_x_54:
[----:B------:R-:W0:Y:S02]  /*0d50*/  LDC.64 R2, c[0x0][0x398] ;  /* 0x0000e600ff027b82 */ /* 0x000e240000000a00 */
[----:B0-----:R-:W-:Y:S01]  /*0d60*/  ATOMG.E.EXCH.STRONG.GPU PT, RZ, desc[UR38][R2.64], RZ ;  /* 0x800000ff02ff79a8 */ /* 0x001fe2000c1ef126 */
[----:B------:R-:W-:Y:S05]  /*0d70*/  EXIT ;  /* 0x000000000000794d */ /* 0x000fea0003800000 */
.L_x_58:
        /* <DEDUP_REMOVED lines=16> */
.L_x_61:


//--------------------- .nv.global.init           --------------------------
	.section	.nv.global.init,"aw",@progbits
.nv.global.init:
	.type		$str,@object
	.size		$str,(.L_45 - $str)
$str:
        /*0000*/ 	.byte	0x25, 0x64, 0x0a, 0x00
.L_45:


//--------------------- .nv.shared.reserved.0     --------------------------
	.section	.nv.shared.reserved.0,"aw",@nobits
	.weak		__nv_reservedSMEM_offset_0_alias
	.size		__nv_reservedSMEM_offset_0_alias, 0, 64
	.other		__nv_reservedSMEM_offset_0_alias,@"STO_CUDA_RESERVED_SHARED STV_DEFAULT"
__nv_reservedSMEM_offset_0_alias:
	.zero		0
	.zero		64


//--------------------- .nv.global                --------------------------
	.section	.nv.global,"aw",@nobits
.nv.global:
	.type		_ZN34_INTERNAL_488fd02d_4_k_cu_e23db3e06thrust24THRUST_300001_SM_1000_NS12placeholders2_8E,@object
	.size		_ZN34_INTERNAL_488fd02d_4_k_cu_e23db3e06thrust24THRUST_300001_SM_1000_NS12placeholders2_8E,(_ZN34_INTERNAL_488fd02d_4_k_cu_e23db3e04cuda3std3__436_GLOBAL__N__488fd02d_4_k_cu_e23db3e06ignoreE - _ZN34_INTERNAL_488fd02d_4_k_cu_e23db3e06thrust24THRUST_300001_SM_1000_NS12placeholders2_8E)
_ZN34_INTERNAL_488fd02d_4_k_cu_e23db3e06thrust24THRUST_300001_SM_1000_NS12placeholders2_8E:
	.zero		1
	.type		_ZN34_INTERNAL_488fd02d_4_k_cu_e23db3e04cuda3std3__436_GLOBAL__N__488fd02d_4_k_cu_e23db3e06ignoreE,@object
	.size		_ZN34_INTERNAL_488fd02d_4_k_cu_e23db3e04cuda3std3__436_GLOBAL__N__488fd02d_4_k_cu_e23db3e06ignoreE,(_ZN34_INTERNAL_488fd02d_4_k_cu_e23db3e04cuda3std6ranges3__45__cpo4dataE - _ZN34_INTERNAL_488fd02d_4_k_cu_e23db3e04cuda3std3__436_GLOBAL__N__488fd02d_4_k_cu_e23db3e06ignoreE)
_ZN34_INTERNAL_488fd02d_4_k_cu_e23db3e04cuda3std3__436_GLOBAL__N__488fd02d_4_k_cu_e23db3e06ignoreE:
	.zero		1
	.type		_ZN34_INTERNAL_488fd02d_4_k_cu_e23db3e04cuda3std6ranges3__45__cpo4dataE,@object
	.size		_ZN34_INTERNAL_488fd02d_4_k_cu_e23db3e04cuda3std6ranges3__45__cpo4dataE,(_ZN34_INTERNAL_488fd02d_4_k_cu_e23db3e06thrust24THRUST_300001_SM_1000_NS6system3cpp3parE - _ZN34_INTERNAL_488fd02d_4_k_cu_e23db3e04cuda3std6ranges3__45__cpo4dataE)
_ZN34_INTERNAL_488fd02d_4_k_cu_e23db3e04cuda3std6ranges3__45__cpo4dataE:
	.zero		1
	.type		_ZN34_INTERNAL_488fd02d_4_k_cu_e23db3e06thrust24THRUST_300001_SM_1000_NS6system3cpp3parE,@object
	.size		_ZN34_INTERNAL_488fd02d_4_k_cu_e23db3e06thrust24THRUST_300001_SM_1000_NS6system3cpp3parE,(_ZN34_INTERNAL_488fd02d_4_k_cu_e23db3e04cuda3std3__45__cpo5beginE - _ZN34_INTERNAL_488fd02d_4_k_cu_e23db3e06thrust24THRUST_300001_SM_1000_NS6system3cpp3parE)
_ZN34_INTERNAL_488fd02d_4_k_cu_e23db3e06thrust24THRUST_300001_SM_1000_NS6system3cpp3parE:
	.zero		1
	.type		_ZN34_INTERNAL_488fd02d_4_k_cu_e23db3e04cuda3std3__45__cpo5beginE,@object
	.size		_ZN34_INTERNAL_488fd02d_4_k_cu_e23db3e04cuda3std3__45__cpo5beginE,(_ZN34_INTERNAL_488fd02d_4_k_cu_e23db3e04cuda3std6ranges3__45__cpo5beginE - _ZN34_INTERNAL_488fd02d_4_k_cu_e23db3e04cuda3std3__45__cpo5beginE)
_ZN34_INTERNAL_488fd02d_4_k_cu_e23db3e04cuda3std3__45__cpo5beginE:
	.zero		1
	.type		_ZN34_INTERNAL_488fd02d_4_k_cu_e23db3e04cuda3std6ranges3__45__cpo5beginE,@object
	.size		_ZN34_INTERNAL_488fd02d_4_k_cu_e23db3e04cuda3std6ranges3__45__cpo5beginE,(_ZN34_INTERNAL_488fd02d_4_k_cu_e23db3e06thrust24THRUST_300001_SM_1000_NS6deviceE - _ZN34_INTERNAL_488fd02d_4_k_cu_e23db3e04cuda3std6ranges3__45__cpo5beginE)
_ZN34_INTERNAL_488fd02d_4_k_cu_e23db3e04cuda3std6ranges3__45__cpo5beginE:
	.zero		1
	.type		_ZN34_INTERNAL_488fd02d_4_k_cu_e23db3e06thrust24THRUST_300001_SM_1000_NS6deviceE,@object
	.size		_ZN34_INTERNAL_488fd02d_4_k_cu_e23db3e06thrust24THRUST_300001_SM_1000_NS6deviceE,(_ZN34_INTERNAL_488fd02d_4_k_cu_e23db3e04cuda3std3__47nulloptE - _ZN34_INTERNAL_488fd02d_4_k_cu_e23db3e06thrust24THRUST_300001_SM_1000_NS6deviceE)
_ZN34_INTERNAL_488fd02d_4_k_cu_e23db3e06thrust24THRUST_300001_SM_1000_NS6deviceE:
	.zero		1
	.type		_ZN34_INTERNAL_488fd02d_4_k_cu_e23db3e04cuda3std3__47nulloptE,@object
	.size		_ZN34_INTERNAL_488fd02d_4_k_cu_e23db3e04cuda3std3__47nulloptE,(_ZN34_INTERNAL_488fd02d_4_k_cu_e23db3e04cuda3std6ranges3__45__cpo8distanceE - _ZN34_INTERNAL_488fd02d_4_k_cu_e23db3e04cuda3std3__47nulloptE)
_ZN34_INTERNAL_488fd02d_4_k_cu_e23db3e04cuda3std3__47nulloptE:
	.zero		1
	.type		_ZN34_INTERNAL_488fd02d_4_k_cu_e23db3e04cuda3std6ranges3__45__cpo8distanceE,@object
	.size		_ZN34_INTERNAL_488fd02d_4_k_cu_e23db3e04cuda3std6ranges3__45__cpo8distanceE,(_ZN34_INTERNAL_488fd02d_4_k_cu_e23db3e06thrust24THRUST_300001_SM_1000_NS12placeholders2_4E - _ZN34_INTERNAL_488fd02d_4_k_cu_e23db3e04cuda3std6ranges3__45__cpo8distanceE)
_ZN34_INTERNAL_488fd02d_4_k_cu_e23db3e04cuda3std6ranges3__45__cpo8distanceE:
	.zero		1
	.type		_ZN34_INTERNAL_488fd02d_4_k_cu_e23db3e06thrust24THRUST_300001_SM_1000_NS12placeholders2_4E,@object
	.size		_ZN34_INTERNAL_488fd02d_4_k_cu_e23db3e06thrust24THRUST_300001_SM_1000_NS12placeholders2_4E,(_ZN34_INTERNAL_488fd02d_4_k_cu_e23db3e04cuda3std3__45__cpo6rbeginE - _ZN34_INTERNAL_488fd02d_4_k_cu_e23db3e06thrust24THRUST_300001_SM_1000_NS12placeholders2_4E)
_ZN34_INTERNAL_488fd02d_4_k_cu_e23db3e06thrust24THRUST_300001_SM_1000_NS12placeholders2_4E:
	.zero		1
	.type		_ZN34_INTERNAL_488fd02d_4_k_cu_e23db3e04cuda3std3__45__cpo6rbeginE,@object
	.size		_ZN34_INTERNAL_488fd02d_4_k_cu_e23db3e04cuda3std3__45__cpo6rbeginE,(_ZN34_INTERNAL_488fd02d_4_k_cu_e23db3e04cuda3std6ranges3__45__cpo7advanceE - _ZN34_INTERNAL_488fd02d_4_k_cu_e23db3e04cuda3std3__45__cpo6rbeginE)
_ZN34_INTERNAL_488fd02d_4_k_cu_e23db3e04cuda3std3__45__cpo6rbeginE:
	.zero		1
	.type		_ZN34_INTERNAL_488fd02d_4_k_cu_e23db3e04cuda3std6ranges3__45__cpo7advanceE,@object
	.size		_ZN34_INTERNAL_488fd02d_4_k_cu_e23db3e04cuda3std6ranges3__45__cpo7advanceE,(_ZN34_INTERNAL_488fd02d_4_k_cu_e23db3e06thrust24THRUST_300001_SM_1000_NS12placeholders3_10E - _ZN34_INTERNAL_488fd02d_4_k_cu_e23db3e04cuda3std6ranges3__45__cpo7advanceE)
_ZN34_INTERNAL_488fd02d_4_k_cu_e23db3e04cuda3std6ranges3__45__cpo7advanceE:
	.zero		1
	.type		_ZN34_INTERNAL_488fd02d_4_k_cu_e23db3e06thrust24THRUST_300001_SM_1000_NS12placeholders3_10E,@object
	.size		_ZN34_INTERNAL_488fd02d_4_k_cu_e23db3e06thrust24THRUST_300001_SM_1000_NS12placeholders3_10E,(_ZN34_INTERNAL_488fd02d_4_k_cu_e23db3e04cuda3std3__48in_placeE - _ZN34_INTERNAL_488fd02d_4_k_cu_e23db3e06thrust24THRUST_300001_SM_1000_NS12placeholders3_10E)
_ZN34_INTERNAL_488fd02d_4_k_cu_e23db3e06thrust24THRUST_300001_SM_1000_NS12placeholders3_10E:
	.zero		1
	.type		_ZN34_INTERNAL_488fd02d_4_k_cu_e23db3e04cuda3std3__48in_placeE,@object
	.size		_ZN34_INTERNAL_488fd02d_4_k_cu_e23db3e04cuda3std3__48in_placeE,(_ZN34_INTERNAL_488fd02d_4_k_cu_e23db3e04cuda3std6ranges3__45__cpo4sizeE - _ZN34_INTERNAL_488fd02d_4_k_cu_e23db3e04cuda3std3__48in_placeE)
_ZN34_INTERNAL_488fd02d_4_k_cu_e23db3e04cuda3std3__48in_placeE:
	.zero		1
	.type		_ZN34_INTERNAL_488fd02d_4_k_cu_e23db3e04cuda3std6ranges3__45__cpo4sizeE,@object
	.size		_ZN34_INTERNAL_488fd02d_4_k_cu_e23db3e04cuda3std6ranges3__45__cpo4sizeE,(_ZN34_INTERNAL_488fd02d_4_k_cu_e23db3e06thrust24THRUST_300001_SM_1000_NS12placeholders2_2E - _ZN34_INTERNAL_488fd02d_4_k_cu_e23db3e04cuda3std6ranges3__45__cpo4sizeE)
_ZN34_INTERNAL_488fd02d_4_k_cu_e23db3e04cuda3std6ranges3__45__cpo4sizeE:
	.zero		1
	.type		_ZN34_INTERNAL_488fd02d_4_k_cu_e23db3e06thrust24THRUST_300001_SM_1000_NS12placeholders2_2E,@object
	.size		_ZN34_INTERNAL_488fd02d_4_k_cu_e23db3e06thrust24THRUST_300001_SM_1000_NS12placeholders2_2E,(_ZN34_INTERNAL_488fd02d_4_k_cu_e23db3e04cuda3std3__45__cpo6cbeginE - _ZN34_INTERNAL_488fd02d_4_k_cu_e23db3e06thrust24THRUST_300001_SM_1000_NS12placeholders2_2E)
_ZN34_INTERNAL_488fd02d_4_k_cu_e23db3e06thrust24THRUST_300001_SM_1000_NS12placeholders2_2E:
	.zero		1
	.type		_ZN34_INTERNAL_488fd02d_4_k_cu_e23db3e04cuda3std3__45__cpo6cbeginE,@object
	.size		_ZN34_INTERNAL_488fd02d_4_k_cu_e23db3e04cuda3std3__45__cpo6cbeginE,(_ZN34_INTERNAL_488fd02d_4_k_cu_e23db3e04cuda3std6ranges3__45__cpo6cbeginE - _ZN34_INTERNAL_488fd02d_4_k_cu_e23db3e04cuda3std3__45__cpo6cbeginE)
_ZN34_INTERNAL_488fd02d_4_k_cu_e23db3e04cuda3std3__45__cpo6cbeginE:
	.zero		1
	.type		_ZN34_INTERNAL_488fd02d_4_k_cu_e23db3e04cuda3std6ranges3__45__cpo6cbeginE,@object
	.size		_ZN34_INTERNAL_488fd02d_4_k_cu_e23db3e04cuda3std6ranges3__45__cpo6cbeginE,(_ZN34_INTERNAL_488fd02d_4_k_cu_e23db3e06thrust24THRUST_300001_SM_1000_NS12placeholders2_6E - _ZN34_INTERNAL_488fd02d_4_k_cu_e23db3e04cuda3std6ranges3__45__cpo6cbeginE)
_ZN34_INTERNAL_488fd02d_4_k_cu_e23db3e04cuda3std6ranges3__45__cpo6cbeginE:
	.zero		1
	.type		_ZN34_INTERNAL_488fd02d_4_k_cu_e23db3e06thrust24THRUST_300001_SM_1000_NS12placeholders2_6E,@object
	.size		_ZN34_INTERNAL_488fd02d_4_k_cu_e23db3e06thrust24THRUST_300001_SM_1000_NS12placeholders2_6E,(_ZN34_INTERNAL_488fd02d_4_k_cu_e23db3e04cuda3std3__45__cpo7crbeginE - _ZN34_INTERNAL_488fd02d_4_k_cu_e23db3e06thrust24THRUST_300001_SM_1000_NS12placeholders2_6E)
_ZN34_INTERNAL_488fd02d_4_k_cu_e23db3e06thrust24THRUST_300001_SM_1000_NS12placeholders2_6E:
	.zero		1
	.type		_ZN34_INTERNAL_488fd02d_4_k_cu_e23db3e04cuda3std3__45__cpo7crbeginE,@object
	.size		_ZN34_INTERNAL_488fd02d_4_k_cu_e23db3e04cuda3std3__45__cpo7crbeginE,(_ZN34_INTERNAL_488fd02d_4_k_cu_e23db3e04cuda3std6ranges3__45__cpo4nextE - _ZN34_INTERNAL_488fd02d_4_k_cu_e23db3e04cuda3std3__45__cpo7crbeginE)
_ZN34_INTERNAL_488fd02d_4_k_cu_e23db3e04cuda3std3__45__cpo7crbeginE:
	.zero		1
	.type		_ZN34_INTERNAL_488fd02d_4_k_cu_e23db3e04cuda3std6ranges3__45__cpo4nextE,@object
	.size		_ZN34_INTERNAL_488fd02d_4_k_cu_e23db3e04cuda3std6ranges3__45__cpo4nextE,(_ZN34_INTERNAL_488fd02d_4_k_cu_e23db3e04cuda3std6ranges3__45__cpo4swapE - _ZN34_INTERNAL_488fd02d_4_k_cu_e23db3e04cuda3std6ranges3__45__cpo4nextE)
_ZN34_INTERNAL_488fd02d_4_k_cu_e23db3e04cuda3std6ranges3__45__cpo4nextE:
	.zero		1
	.type		_ZN34_INTERNAL_488fd02d_4_k_cu_e23db3e04cuda3std6ranges3__45__cpo4swapE,@object
	.size		_ZN34_INTERNAL_488fd02d_4_k_cu_e23db3e04cuda3std6ranges3__45__cpo4swapE,(_ZN34_INTERNAL_488fd02d_4_k_cu_e23db3e06thrust24THRUST_300001_SM_1000_NS8cuda_cub10par_nosyncE - _ZN34_INTERNAL_488fd02d_4_k_cu_e23db3e04cuda3std6ranges3__45__cpo4swapE)
_ZN34_INTERNAL_488fd02d_4_k_cu_e23db3e04cuda3std6ranges3__45__cpo4swapE:
	.zero		1
	.type		_ZN34_INTERNAL_488fd02d_4_k_cu_e23db3e06thrust24THRUST_300001_SM_1000_NS8cuda_cub10par_nosyncE,@object
	.size		_ZN34_INTERNAL_488fd02d_4_k_cu_e23db3e06thrust24THRUST_300001_SM_1000_NS8cuda_cub10par_nosyncE,(_ZN34_INTERNAL_488fd02d_4_k_cu_e23db3e06thrust24THRUST_300001_SM_1000_NS3seqE - _ZN34_INTERNAL_488fd02d_4_k_cu_e23db3e06thrust24THRUST_300001_SM_1000_NS8cuda_cub10par_nosyncE)
_ZN34_INTERNAL_488fd02d_4_k_cu_e23db3e06thrust24THRUST_300001_SM_1000_NS8cuda_cub10par_nosyncE:
	.zero		1
	.type		_ZN34_INTERNAL_488fd02d_4_k_cu_e23db3e06thrust24THRUST_300001_SM_1000_NS3seqE,@object
	.size		_ZN34_INTERNAL_488fd02d_4_k_cu_e23db3e06thrust24THRUST_300001_SM_1000_NS3seqE,(_ZN34_INTERNAL_488fd02d_4_k_cu_e23db3e04cuda3std3__420unreachable_sentinelE - _ZN34_INTERNAL_488fd02d_4_k_cu_e23db3e06thrust24THRUST_300001_SM_1000_NS3seqE)
_ZN34_INTERNAL_488fd02d_4_k_cu_e23db3e06thrust24THRUST_300001_SM_1000_NS3seqE:
	.zero		1
	.type		_ZN34_INTERNAL_488fd02d_4_k_cu_e23db3e04cuda3std3__420unreachable_sentinelE,@object
	.size		_ZN34_INTERNAL_488fd02d_4_k_cu_e23db3e04cuda3std3__420unreachable_sentinelE,(_ZN34_INTERNAL_488fd02d_4_k_cu_e23db3e04cuda3std6ranges3__45__cpo5ssizeE - _ZN34_INTERNAL_488fd02d_4_k_cu_e23db3e04cuda3std3__420unreachable_sentinelE)
_ZN34_INTERNAL_488fd02d_4_k_cu_e23db3e04cuda3std3__420unreachable_sentinelE:
	.zero		1
	.type		_ZN34_INTERNAL_488fd02d_4_k_cu_e23db3e04cuda3std6ranges3__45__cpo5ssizeE,@object
	.size		_ZN34_INTERNAL_488fd02d_4_k_cu_e23db3e04cuda3std6ranges3__45__cpo5ssizeE,(_ZN34_INTERNAL_488fd02d_4_k_cu_e23db3e06thrust24THRUST_300001_SM_1000_NS12placeholders2_3E - _ZN34_INTERNAL_488fd02d_4_k_cu_e23db3e04cuda3std6ranges3__45__cpo5ssizeE)
_ZN34_INTERNAL_488fd02d_4_k_cu_e23db3e04cuda3std6ranges3__45__cpo5ssizeE:
	.zero		1
	.type		_ZN34_INTERNAL_488fd02d_4_k_cu_e23db3e06thrust24THRUST_300001_SM_1000_NS12placeholders2_3E,@object
	.size		_ZN34_INTERNAL_488fd02d_4_k_cu_e23db3e06thrust24THRUST_300001_SM_1000_NS12placeholders2_3E,(_ZN34_INTERNAL_488fd02d_4_k_cu_e23db3e04cuda3std3__45__cpo4cendE - _ZN34_INTERNAL_488fd02d_4_k_cu_e23db3e06thrust24THRUST_300001_SM_1000_NS12placeholders2_3E)
_ZN34_INTERNAL_488fd02d_4_k_cu_e23db3e06thrust24THRUST_300001_SM_1000_NS12placeholders2_3E:
	.zero		1
	.type		_ZN34_INTERNAL_488fd02d_4_k_cu_e23db3e04cuda3std3__45__cpo4cendE,@object
	.size		_ZN34_INTERNAL_488fd02d_4_k_cu_e23db3e04cuda3std3__45__cpo4cendE,(_ZN34_INTERNAL_488fd02d_4_k_cu_e23db3e04cuda3std6ranges3__45__cpo4cendE - _ZN34_INTERNAL_488fd02d_4_k_cu_e23db3e04cuda3std3__45__cpo4cendE)
_ZN34_INTERNAL_488fd02d_4_k_cu_e23db3e04cuda3std3__45__cpo4cendE:
	.zero		1
	.type		_ZN34_INTERNAL_488fd02d_4_k_cu_e23db3e04cuda3std6ranges3__45__cpo4cendE,@object
	.size		_ZN34_INTERNAL_488fd02d_4_k_cu_e23db3e04cuda3std6ranges3__45__cpo4cendE,(_ZN34_INTERNAL_488fd02d_4_k_cu_e23db3e06thrust24THRUST_300001_SM_1000_NS12placeholders2_7E - _ZN34_INTERNAL_488fd02d_4_k_cu_e23db3e04cuda3std6ranges3__45__cpo4cendE)
_ZN34_INTERNAL_488fd02d_4_k_cu_e23db3e04cuda3std6ranges3__45__cpo4cendE:
	.zero		1
	.type		_ZN34_INTERNAL_488fd02d_4_k_cu_e23db3e06thrust24THRUST_300001_SM_1000_NS12placeholders2_7E,@object
	.size		_ZN34_INTERNAL_488fd02d_4_k_cu_e23db3e06thrust24THRUST_300001_SM_1000_NS12placeholders2_7E,(_ZN34_INTERNAL_488fd02d_4_k_cu_e23db3e04cuda3std3__45__cpo5crendE - _ZN34_INTERNAL_488fd02d_4_k_cu_e23db3e06thrust24THRUST_300001_SM_1000_NS12placeholders2_7E)
_ZN34_INTERNAL_488fd02d_4_k_cu_e23db3e06thrust24THRUST_300001_SM_1000_NS12placeholders2_7E:
	.zero		1
	.type		_ZN34_INTERNAL_488fd02d_4_k_cu_e23db3e04cuda3std3__45__cpo5crendE,@object
	.size		_ZN34_INTERNAL_488fd02d_4_k_cu_e23db3e04cuda3std3__45__cpo5crendE,(_ZN34_INTERNAL_488fd02d_4_k_cu_e23db3e04cuda3std6ranges3__45__cpo4prevE - _ZN34_INTERNAL_488fd02d_4_k_cu_e23db3e04cuda3std3__45__cpo5crendE)
_ZN34_INTERNAL_488fd02d_4_k_cu_e23db3e04cuda3std3__45__cpo5crendE:
	.zero		1
	.type		_ZN34_INTERNAL_488fd02d_4_k_cu_e23db3e04cuda3std6ranges3__45__cpo4prevE,@object
	.size		_ZN34_INTERNAL_488fd02d_4_k_cu_e23db3e04cuda3std6ranges3__45__cpo4prevE,(_ZN34_INTERNAL_488fd02d_4_k_cu_e23db3e04cuda3std6ranges3__45__cpo9iter_moveE - _ZN34_INTERNAL_488fd02d_4_k_cu_e23db3e04cuda3std6ranges3__45__cpo4prevE)
_ZN34_INTERNAL_488fd02d_4_k_cu_e23db3e04cuda3std6ranges3__45__cpo4prevE:
	.zero		1
	.type		_ZN34_INTERNAL_488fd02d_4_k_cu_e23db3e04cuda3std6ranges3__45__cpo9iter_moveE,@object
	.size		_ZN34_INTERNAL_488fd02d_4_k_cu_e23db3e04cuda3std6ranges3__45__cpo9iter_moveE,(_ZN34_INTERNAL_488fd02d_4_k_cu_e23db3e06thrust24THRUST_300001_SM_1000_NS6system6detail10sequential3seqE - _ZN34_INTERNAL_488fd02d_4_k_cu_e23db3e04cuda3std6ranges3__45__cpo9iter_moveE)
_ZN34_INTERNAL_488fd02d_4_k_cu_e23db3e04cuda3std6ranges3__45__cpo9iter_moveE:
	.zero		1
	.type		_ZN34_INTERNAL_488fd02d_4_k_cu_e23db3e06thrust24THRUST_300001_SM_1000_NS6system6detail10sequential3seqE,@object
	.size		_ZN34_INTERNAL_488fd02d_4_k_cu_e23db3e06thrust24THRUST_300001_SM_1000_NS6system6detail10sequential3seqE,(_ZN34_INTERNAL_488fd02d_4_k_cu_e23db3e06thrust24THRUST_300001_SM_1000_NS12placeholders2_9E - _ZN34_INTERNAL_488fd02d_4_k_cu_e23db3e06thrust24THRUST_300001_SM_1000_NS6system6detail10sequential3seqE)
_ZN34_INTERNAL_488fd02d_4_k_cu_e23db3e06thrust24THRUST_300001_SM_1000_NS6system6detail10sequential3seqE:
	.zero		1
	.type		_ZN34_INTERNAL_488fd02d_4_k_cu_e23db3e06thrust24THRUST_300001_SM_1000_NS12placeholders2_9E,@object
	.size		_ZN34_INTERNAL_488fd02d_4_k_cu_e23db3e06thrust24THRUST_300001_SM_1000_NS12placeholders2_9E,(_ZN34_INTERNAL_488fd02d_4_k_cu_e23db3e04cuda3std3__419piecewise_constructE - _ZN34_INTERNAL_488fd02d_4_k_cu_e23db3e06thrust24THRUST_300001_SM_1000_NS12placeholders2_9E)
_ZN34_INTERNAL_488fd02d_4_k_cu_e23db3e06thrust24THRUST_300001_SM_1000_NS12placeholders2_9E:
	.zero		1
	.type		_ZN34_INTERNAL_488fd02d_4_k_cu_e23db3e04cuda3std3__419piecewise_constructE,@object
	.size		_ZN34_INTERNAL_488fd02d_4_k_cu_e23db3e04cuda3std3__419piecewise_constructE,(_ZN34_INTERNAL_488fd02d_4_k_cu_e23db3e04cuda3std6ranges3__45__cpo5cdataE - _ZN34_INTERNAL_488fd02d_4_k_cu_e23db3e04cuda3std3__419piecewise_constructE)
_ZN34_INTERNAL_488fd02d_4_k_cu_e23db3e04cuda3std3__419piecewise_constructE:
	.zero		1
	.type		_ZN34_INTERNAL_488fd02d_4_k_cu_e23db3e04cuda3std6ranges3__45__cpo5cdataE,@object
	.size		_ZN34_INTERNAL_488fd02d_4_k_cu_e23db3e04cuda3std6ranges3__45__cpo5cdataE,(_ZN34_INTERNAL_488fd02d_4_k_cu_e23db3e06thrust24THRUST_300001_SM_1000_NS12placeholders2_1E - _ZN34_INTERNAL_488fd02d_4_k_cu_e23db3e04cuda3std6ranges3__45__cpo5cdataE)
_ZN34_INTERNAL_488fd02d_4_k_cu_e23db3e04cuda3std6ranges3__45__cpo5cdataE:
	.zero		1
	.type		_ZN34_INTERNAL_488fd02d_4_k_cu_e23db3e06thrust24THRUST_300001_SM_1000_NS12placeholders2_1E,@object
	.size		_ZN34_INTERNAL_488fd02d_4_k_cu_e23db3e06thrust24THRUST_300001_SM_1000_NS12placeholders2_1E,(_ZN34_INTERNAL_488fd02d_4_k_cu_e23db3e04cuda3std3__45__cpo3endE - _ZN34_INTERNAL_488fd02d_4_k_cu_e23db3e06thrust24THRUST_300001_SM_1000_NS12placeholders2_1E)
_ZN34_INTERNAL_488fd02d_4_k_cu_e23db3e06thrust24THRUST_300001_SM_1000_NS12placeholders2_1E:
	.zero		1
	.type		_ZN34_INTERNAL_488fd02d_4_k_cu_e23db3e04cuda3std3__45__cpo3endE,@object
	.size		_ZN34_INTERNAL_488fd02d_4_k_cu_e23db3e04cuda3std3__45__cpo3endE,(_ZN34_INTERNAL_488fd02d_4_k_cu_e23db3e04cuda3std6ranges3__45__cpo3endE - _ZN34_INTERNAL_488fd02d_4_k_cu_e23db3e04cuda3std3__45__cpo3endE)
_ZN34_INTERNAL_488fd02d_4_k_cu_e23db3e04cuda3std3__45__cpo3endE:
	.zero		1
	.type		_ZN34_INTERNAL_488fd02d_4_k_cu_e23db3e04cuda3std6ranges3__45__cpo3endE,@object
	.size		_ZN34_INTERNAL_488fd02d_4_k_cu_e23db3e04cuda3std6ranges3__45__cpo3endE,(_ZN34_INTERNAL_488fd02d_4_k_cu_e23db3e06thrust24THRUST_300001_SM_1000_NS12placeholders2_5E - _ZN34_INTERNAL_488fd02d_4_k_cu_e23db3e04cuda3std6ranges3__45__cpo3endE)
_ZN34_INTERNAL_488fd02d_4_k_cu_e23db3e04cuda3std6ranges3__45__cpo3endE:
	.zero		1
	.type		_ZN34_INTERNAL_488fd02d_4_k_cu_e23db3e06thrust24THRUST_300001_SM_1000_NS12placeholders2_5E,@object
	.size		_ZN34_INTERNAL_488fd02d_4_k_cu_e23db3e06thrust24THRUST_300001_SM_1000_NS12placeholders2_5E,(_ZN34_INTERNAL_488fd02d_4_k_cu_e23db3e04cuda3std3__45__cpo4rendE - _ZN34_INTERNAL_488fd02d_4_k_cu_e23db3e06thrust24THRUST_300001_SM_1000_NS12placeholders2_5E)
_ZN34_INTERNAL_488fd02d_4_k_cu_e23db3e06thrust24THRUST_300001_SM_1000_NS12placeholders2_5E:
	.zero		1
	.type		_ZN34_INTERNAL_488fd02d_4_k_cu_e23db3e04cuda3std3__45__cpo4rendE,@object
	.size		_ZN34_INTERNAL_488fd02d_4_k_cu_e23db3e04cuda3std3__45__cpo4rendE,(_ZN34_INTERNAL_488fd02d_4_k_cu_e23db3e04cuda3std6ranges3__45__cpo9iter_swapE - _ZN34_INTERNAL_488fd02d_4_k_cu_e23db3e04cuda3std3__45__cpo4rendE)
_ZN34_INTERNAL_488fd02d_4_k_cu_e23db3e04cuda3std3__45__cpo4rendE:
	.zero		1
	.type		_ZN34_INTERNAL_488fd02d_4_k_cu_e23db3e04cuda3std6ranges3__45__cpo9iter_swapE,@object
	.size		_ZN34_INTERNAL_488fd02d_4_k_cu_e23db3e04cuda3std6ranges3__45__cpo9iter_swapE,(_ZN34_INTERNAL_488fd02d_4_k_cu_e23db3e04cuda3std3__48unexpectE - _ZN34_INTERNAL_488fd02d_4_k_cu_e23db3e04cuda3std6ranges3__45__cpo9iter_swapE)
_ZN34_INTERNAL_488fd02d_4_k_cu_e23db3e04cuda3std6ranges3__45__cpo9iter_swapE:
	.zero		1
	.type		_ZN34_INTERNAL_488fd02d_4_k_cu_e23db3e04cuda3std3__48unexpectE,@object
	.size		_ZN34_INTERNAL_488fd02d_4_k_cu_e23db3e04cuda3std3__48unexpectE,(_ZN34_INTERNAL_488fd02d_4_k_cu_e23db3e06thrust24THRUST_300001_SM_1000_NS8cuda_cub3parE - _ZN34_INTERNAL_488fd02d_4_k_cu_e23db3e04cuda3std3__48unexpectE)
_ZN34_INTERNAL_488fd02d_4_k_cu_e23db3e04cuda3std3__48unexpectE:
	.zero		1
	.type		_ZN34_INTERNAL_488fd02d_4_k_cu_e23db3e06thrust24THRUST_300001_SM_1000_NS8cuda_cub3parE,@object
	.size		_ZN34_INTERNAL_488fd02d_4_k_cu_e23db3e06thrust24THRUST_300001_SM_1000_NS8cuda_cub3parE,(.L_29 - _ZN34_INTERNAL_488fd02d_4_k_cu_e23db3e06thrust24THRUST_300001_SM_1000_NS8cuda_cub3parE)
_ZN34_INTERNAL_488fd02d_4_k_cu_e23db3e06thrust24THRUST_300001_SM_1000_NS8cuda_cub3parE:
	.zero		1
.L_29:


//--------------------- .nv.shared._Z9cspincudaPmS_P10SORTSTRUCTS1_4Lock --------------------------
	.section	.nv.shared._Z9cspincudaPmS_P10SORTSTRUCTS1_4Lock,"aw",@nobits
	.sectionflags	@""
	.align	4
.nv.shared._Z9cspincudaPmS_P10SORTSTRUCTS1_4Lock:
	.zero		1060


//--------------------- .nv.shared._Z5mergePmS_j4Lock --------------------------
	.section	.nv.shared._Z5mergePmS_j4Lock,"aw",@nobits
	.sectionflags	@""
	.align	4
.nv.shared._Z5mergePmS_j4Lock:
	.zero		1060


//--------------------- .nv.constant0._ZN3cub18CUB_300001_SM_10006detail11EmptyKernelIvEEvv --------------------------
	.section	.nv.constant0._ZN3cub18CUB_300001_SM_10006detail11EmptyKernelIvEEvv,"a",@progbits
	.sectionflags	@""
	.align	4
.nv.constant0._ZN3cub18CUB_300001_SM_10006detail11EmptyKernelIvEEvv:
	.zero		896


//--------------------- .nv.constant0._Z9cspincudaPmS_P10SORTSTRUCTS1_4Lock --------------------------
	.section	.nv.constant0._Z9cspincudaPmS_P10SORTSTRUCTS1_4Lock,"a",@progbits
	.sectionflags	@""
	.align	4
.nv.constant0._Z9cspincudaPmS_P10SORTSTRUCTS1_4Lock:
	.zero		936


//--------------------- .nv.constant0._Z5mergePmS_j4Lock --------------------------
	.section	.nv.constant0._Z5mergePmS_j4Lock,"a",@progbits
	.sectionflags	@""
	.align	4
.nv.constant0._Z5mergePmS_j4Lock:
	.zero		928


//--------------------- SYMBOLS --------------------------

	.type		.nv.reservedSmem.offset0,@object
	.size		.nv.reservedSmem.offset0,0x4
	.type		.nv.reservedSmem.cap,@object
	.size		.nv.reservedSmem.cap,0x4
	.type		vprintf,@function
